//
// Generated by NVIDIA NVVM Compiler
//
// Compiler Build ID: CL-36424714
// Cuda compilation tools, release 13.0, V13.0.88
// Based on NVVM 20.0.0
//

.version 9.0
.target sm_100
.address_size 64

	// .globl	_Z13solve_sudokusPii
.extern .func  (.param .b32 func_retval0) vprintf
(
	.param .b64 vprintf_param_0,
	.param .b64 vprintf_param_1
)
;
// _ZZ17parallel_is_validPiiiiE8conflict has been demoted
// _ZZ5solvePiE5stack has been demoted
// _ZZ5solvePiE3top has been demoted
.global .align 1 .b8 $str[32] = {80, 117, 122, 122, 108, 101, 32, 37, 100, 32, 115, 111, 108, 118, 101, 100, 32, 115, 117, 99, 99, 101, 115, 115, 102, 117, 108, 108, 121, 46, 10};
.global .align 1 .b8 $str$1[26] = {80, 117, 122, 122, 108, 101, 32, 37, 100, 32, 105, 115, 32, 117, 110, 115, 111, 108, 118, 97, 98, 108, 101, 46, 10};

.visible .entry _Z13solve_sudokusPii(
	.param .u64 .ptr .align 1 _Z13solve_sudokusPii_param_0,
	.param .u32 _Z13solve_sudokusPii_param_1
)
{
	.local .align 8 .b8 	__local_depot0[8];
	.reg .b64 	%SP;
	.reg .b64 	%SPL;
	.reg .pred 	%p<345>;
	.reg .b16 	%rs<3>;
	.reg .b32 	%r<759>;
	.reg .b64 	%rd<17>;
	// demoted variable
	.shared .align 1 .u8 _ZZ17parallel_is_validPiiiiE8conflict;
	// demoted variable
	.shared .align 4 .b8 _ZZ5solvePiE5stack[648];
	// demoted variable
	.shared .align 4 .u32 _ZZ5solvePiE3top;
	mov.u64 	%SPL, __local_depot0;
	cvta.local.u64 	%SP, %SPL;
	ld.param.u64 	%rd6, [_Z13solve_sudokusPii_param_0];
	cvta.to.global.u64 	%rd1, %rd6;
	add.u64 	%rd7, %SP, 0;
	add.u64 	%rd2, %SPL, 0;
	mov.u32 	%r1, %ctaid.x;
	mov.u32 	%r2, %tid.x;
	setp.ne.s32 	%p2, %r2, 0;
	@%p2 bra 	$L__BB0_2;
	mov.b32 	%r14, -1;
	st.shared.u32 	[_ZZ5solvePiE3top], %r14;
$L__BB0_2:
	mul.lo.s32 	%r16, %r1, 81;
	mul.wide.u32 	%rd8, %r16, 4;
	add.s64 	%rd3, %rd1, %rd8;
	setp.ne.s32 	%p3, %r2, 0;
	bar.sync 	0;
	@%p3 bra 	$L__BB0_85;
	ld.global.u32 	%r18, [%rd3];
	setp.eq.s32 	%p4, %r18, 0;
	mov.b32 	%r17, 0;
	mov.u32 	%r752, %r17;
	mov.u32 	%r753, %r17;
	@%p4 bra 	$L__BB0_85;
	ld.global.u32 	%r21, [%rd3+4];
	setp.eq.s32 	%p5, %r21, 0;
	mov.b32 	%r753, 1;
	@%p5 bra 	$L__BB0_85;
	ld.global.u32 	%r24, [%rd3+8];
	setp.eq.s32 	%p6, %r24, 0;
	mov.b32 	%r23, 2;
	mov.u32 	%r752, %r17;
	mov.u32 	%r753, %r23;
	@%p6 bra 	$L__BB0_85;
	ld.global.u32 	%r27, [%rd3+12];
	setp.eq.s32 	%p7, %r27, 0;
	mov.b32 	%r26, 3;
	mov.u32 	%r752, %r17;
	mov.u32 	%r753, %r26;
	@%p7 bra 	$L__BB0_85;
	ld.global.u32 	%r30, [%rd3+16];
	setp.eq.s32 	%p8, %r30, 0;
	mov.b32 	%r29, 4;
	mov.u32 	%r752, %r17;
	mov.u32 	%r753, %r29;
	@%p8 bra 	$L__BB0_85;
	ld.global.u32 	%r33, [%rd3+20];
	setp.eq.s32 	%p9, %r33, 0;
	mov.b32 	%r32, 5;
	mov.u32 	%r752, %r17;
	mov.u32 	%r753, %r32;
	@%p9 bra 	$L__BB0_85;
	ld.global.u32 	%r36, [%rd3+24];
	setp.eq.s32 	%p10, %r36, 0;
	mov.b32 	%r35, 6;
	mov.u32 	%r752, %r17;
	mov.u32 	%r753, %r35;
	@%p10 bra 	$L__BB0_85;
	ld.global.u32 	%r39, [%rd3+28];
	setp.eq.s32 	%p11, %r39, 0;
	mov.b32 	%r38, 7;
	mov.u32 	%r752, %r17;
	mov.u32 	%r753, %r38;
	@%p11 bra 	$L__BB0_85;
	ld.global.u32 	%r42, [%rd3+32];
	setp.eq.s32 	%p12, %r42, 0;
	mov.b32 	%r41, 8;
	mov.u32 	%r752, %r17;
	mov.u32 	%r753, %r41;
	@%p12 bra 	$L__BB0_85;
	ld.global.u32 	%r45, [%rd3+36];
	setp.eq.s32 	%p13, %r45, 0;
	mov.b32 	%r752, 1;
	mov.u32 	%r753, %r17;
	@%p13 bra 	$L__BB0_85;
	ld.global.u32 	%r47, [%rd3+40];
	setp.eq.s32 	%p14, %r47, 0;
	mov.b32 	%r46, 1;
	mov.u32 	%r752, %r46;
	mov.u32 	%r753, %r46;
	@%p14 bra 	$L__BB0_85;
	ld.global.u32 	%r50, [%rd3+44];
	setp.eq.s32 	%p15, %r50, 0;
	mov.u32 	%r753, %r23;
	@%p15 bra 	$L__BB0_85;
	ld.global.u32 	%r53, [%rd3+48];
	setp.eq.s32 	%p16, %r53, 0;
	mov.u32 	%r752, %r46;
	mov.u32 	%r753, %r26;
	@%p16 bra 	$L__BB0_85;
	ld.global.u32 	%r56, [%rd3+52];
	setp.eq.s32 	%p17, %r56, 0;
	mov.u32 	%r752, %r46;
	mov.u32 	%r753, %r29;
	@%p17 bra 	$L__BB0_85;
	ld.global.u32 	%r59, [%rd3+56];
	setp.eq.s32 	%p18, %r59, 0;
	mov.u32 	%r752, %r46;
	mov.u32 	%r753, %r32;
	@%p18 bra 	$L__BB0_85;
	ld.global.u32 	%r62, [%rd3+60];
	setp.eq.s32 	%p19, %r62, 0;
	mov.u32 	%r752, %r46;
	mov.u32 	%r753, %r35;
	@%p19 bra 	$L__BB0_85;
	ld.global.u32 	%r65, [%rd3+64];
	setp.eq.s32 	%p20, %r65, 0;
	mov.u32 	%r752, %r46;
	mov.u32 	%r753, %r38;
	@%p20 bra 	$L__BB0_85;
	ld.global.u32 	%r68, [%rd3+68];
	setp.eq.s32 	%p21, %r68, 0;
	mov.u32 	%r752, %r46;
	mov.u32 	%r753, %r41;
	@%p21 bra 	$L__BB0_85;
	ld.global.u32 	%r71, [%rd3+72];
	setp.eq.s32 	%p22, %r71, 0;
	mov.b32 	%r752, 2;
	mov.u32 	%r753, %r17;
	@%p22 bra 	$L__BB0_85;
	ld.global.u32 	%r74, [%rd3+76];
	setp.eq.s32 	%p23, %r74, 0;
	mov.u32 	%r753, %r46;
	@%p23 bra 	$L__BB0_85;
	ld.global.u32 	%r76, [%rd3+80];
	setp.eq.s32 	%p24, %r76, 0;
	mov.b32 	%r75, 2;
	mov.u32 	%r752, %r75;
	mov.u32 	%r753, %r75;
	@%p24 bra 	$L__BB0_85;
	ld.global.u32 	%r79, [%rd3+84];
	setp.eq.s32 	%p25, %r79, 0;
	mov.u32 	%r753, %r26;
	@%p25 bra 	$L__BB0_85;
	ld.global.u32 	%r82, [%rd3+88];
	setp.eq.s32 	%p26, %r82, 0;
	mov.u32 	%r752, %r75;
	mov.u32 	%r753, %r29;
	@%p26 bra 	$L__BB0_85;
	ld.global.u32 	%r85, [%rd3+92];
	setp.eq.s32 	%p27, %r85, 0;
	mov.u32 	%r752, %r75;
	mov.u32 	%r753, %r32;
	@%p27 bra 	$L__BB0_85;
	ld.global.u32 	%r88, [%rd3+96];
	setp.eq.s32 	%p28, %r88, 0;
	mov.u32 	%r752, %r75;
	mov.u32 	%r753, %r35;
	@%p28 bra 	$L__BB0_85;
	ld.global.u32 	%r91, [%rd3+100];
	setp.eq.s32 	%p29, %r91, 0;
	mov.u32 	%r752, %r75;
	mov.u32 	%r753, %r38;
	@%p29 bra 	$L__BB0_85;
	ld.global.u32 	%r94, [%rd3+104];
	setp.eq.s32 	%p30, %r94, 0;
	mov.u32 	%r752, %r75;
	mov.u32 	%r753, %r41;
	@%p30 bra 	$L__BB0_85;
	ld.global.u32 	%r97, [%rd3+108];
	setp.eq.s32 	%p31, %r97, 0;
	mov.b32 	%r752, 3;
	mov.u32 	%r753, %r17;
	@%p31 bra 	$L__BB0_85;
	ld.global.u32 	%r100, [%rd3+112];
	setp.eq.s32 	%p32, %r100, 0;
	mov.u32 	%r753, %r46;
	@%p32 bra 	$L__BB0_85;
	ld.global.u32 	%r103, [%rd3+116];
	setp.eq.s32 	%p33, %r103, 0;
	mov.u32 	%r753, %r75;
	@%p33 bra 	$L__BB0_85;
	ld.global.u32 	%r105, [%rd3+120];
	setp.eq.s32 	%p34, %r105, 0;
	mov.b32 	%r104, 3;
	mov.u32 	%r752, %r104;
	mov.u32 	%r753, %r104;
	@%p34 bra 	$L__BB0_85;
	ld.global.u32 	%r108, [%rd3+124];
	setp.eq.s32 	%p35, %r108, 0;
	mov.u32 	%r753, %r29;
	@%p35 bra 	$L__BB0_85;
	ld.global.u32 	%r111, [%rd3+128];
	setp.eq.s32 	%p36, %r111, 0;
	mov.u32 	%r752, %r104;
	mov.u32 	%r753, %r32;
	@%p36 bra 	$L__BB0_85;
	ld.global.u32 	%r114, [%rd3+132];
	setp.eq.s32 	%p37, %r114, 0;
	mov.u32 	%r752, %r104;
	mov.u32 	%r753, %r35;
	@%p37 bra 	$L__BB0_85;
	ld.global.u32 	%r117, [%rd3+136];
	setp.eq.s32 	%p38, %r117, 0;
	mov.u32 	%r752, %r104;
	mov.u32 	%r753, %r38;
	@%p38 bra 	$L__BB0_85;
	ld.global.u32 	%r120, [%rd3+140];
	setp.eq.s32 	%p39, %r120, 0;
	mov.u32 	%r752, %r104;
	mov.u32 	%r753, %r41;
	@%p39 bra 	$L__BB0_85;
	ld.global.u32 	%r123, [%rd3+144];
	setp.eq.s32 	%p40, %r123, 0;
	mov.b32 	%r752, 4;
	mov.u32 	%r753, %r17;
	@%p40 bra 	$L__BB0_85;
	ld.global.u32 	%r126, [%rd3+148];
	setp.eq.s32 	%p41, %r126, 0;
	mov.u32 	%r753, %r46;
	@%p41 bra 	$L__BB0_85;
	ld.global.u32 	%r129, [%rd3+152];
	setp.eq.s32 	%p42, %r129, 0;
	mov.u32 	%r753, %r75;
	@%p42 bra 	$L__BB0_85;
	ld.global.u32 	%r132, [%rd3+156];
	setp.eq.s32 	%p43, %r132, 0;
	mov.u32 	%r753, %r104;
	@%p43 bra 	$L__BB0_85;
	ld.global.u32 	%r134, [%rd3+160];
	setp.eq.s32 	%p44, %r134, 0;
	mov.b32 	%r133, 4;
	mov.u32 	%r752, %r133;
	mov.u32 	%r753, %r133;
	@%p44 bra 	$L__BB0_85;
	ld.global.u32 	%r137, [%rd3+164];
	setp.eq.s32 	%p45, %r137, 0;
	mov.u32 	%r753, %r32;
	@%p45 bra 	$L__BB0_85;
	ld.global.u32 	%r140, [%rd3+168];
	setp.eq.s32 	%p46, %r140, 0;
	mov.u32 	%r752, %r133;
	mov.u32 	%r753, %r35;
	@%p46 bra 	$L__BB0_85;
	ld.global.u32 	%r143, [%rd3+172];
	setp.eq.s32 	%p47, %r143, 0;
	mov.u32 	%r752, %r133;
	mov.u32 	%r753, %r38;
	@%p47 bra 	$L__BB0_85;
	ld.global.u32 	%r146, [%rd3+176];
	setp.eq.s32 	%p48, %r146, 0;
	mov.u32 	%r752, %r133;
	mov.u32 	%r753, %r41;
	@%p48 bra 	$L__BB0_85;
	ld.global.u32 	%r149, [%rd3+180];
	setp.eq.s32 	%p49, %r149, 0;
	mov.b32 	%r752, 5;
	mov.u32 	%r753, %r17;
	@%p49 bra 	$L__BB0_85;
	ld.global.u32 	%r152, [%rd3+184];
	setp.eq.s32 	%p50, %r152, 0;
	mov.u32 	%r753, %r46;
	@%p50 bra 	$L__BB0_85;
	ld.global.u32 	%r155, [%rd3+188];
	setp.eq.s32 	%p51, %r155, 0;
	mov.u32 	%r753, %r75;
	@%p51 bra 	$L__BB0_85;
	ld.global.u32 	%r158, [%rd3+192];
	setp.eq.s32 	%p52, %r158, 0;
	mov.u32 	%r753, %r104;
	@%p52 bra 	$L__BB0_85;
	ld.global.u32 	%r161, [%rd3+196];
	setp.eq.s32 	%p53, %r161, 0;
	mov.u32 	%r753, %r133;
	@%p53 bra 	$L__BB0_85;
	ld.global.u32 	%r163, [%rd3+200];
	setp.eq.s32 	%p54, %r163, 0;
	mov.b32 	%r162, 5;
	mov.u32 	%r752, %r162;
	mov.u32 	%r753, %r162;
	@%p54 bra 	$L__BB0_85;
	ld.global.u32 	%r166, [%rd3+204];
	setp.eq.s32 	%p55, %r166, 0;
	mov.u32 	%r753, %r35;
	@%p55 bra 	$L__BB0_85;
	ld.global.u32 	%r169, [%rd3+208];
	setp.eq.s32 	%p56, %r169, 0;
	mov.u32 	%r752, %r162;
	mov.u32 	%r753, %r38;
	@%p56 bra 	$L__BB0_85;
	ld.global.u32 	%r172, [%rd3+212];
	setp.eq.s32 	%p57, %r172, 0;
	mov.u32 	%r752, %r162;
	mov.u32 	%r753, %r41;
	@%p57 bra 	$L__BB0_85;
	ld.global.u32 	%r175, [%rd3+216];
	setp.eq.s32 	%p58, %r175, 0;
	mov.b32 	%r752, 6;
	mov.u32 	%r753, %r17;
	@%p58 bra 	$L__BB0_85;
	ld.global.u32 	%r178, [%rd3+220];
	setp.eq.s32 	%p59, %r178, 0;
	mov.u32 	%r753, %r46;
	@%p59 bra 	$L__BB0_85;
	ld.global.u32 	%r181, [%rd3+224];
	setp.eq.s32 	%p60, %r181, 0;
	mov.u32 	%r753, %r75;
	@%p60 bra 	$L__BB0_85;
	ld.global.u32 	%r184, [%rd3+228];
	setp.eq.s32 	%p61, %r184, 0;
	mov.u32 	%r753, %r104;
	@%p61 bra 	$L__BB0_85;
	ld.global.u32 	%r187, [%rd3+232];
	setp.eq.s32 	%p62, %r187, 0;
	mov.u32 	%r753, %r133;
	@%p62 bra 	$L__BB0_85;
	ld.global.u32 	%r190, [%rd3+236];
	setp.eq.s32 	%p63, %r190, 0;
	mov.u32 	%r753, %r162;
	@%p63 bra 	$L__BB0_85;
	ld.global.u32 	%r192, [%rd3+240];
	setp.eq.s32 	%p64, %r192, 0;
	mov.b32 	%r191, 6;
	mov.u32 	%r752, %r191;
	mov.u32 	%r753, %r191;
	@%p64 bra 	$L__BB0_85;
	ld.global.u32 	%r195, [%rd3+244];
	setp.eq.s32 	%p65, %r195, 0;
	mov.u32 	%r753, %r38;
	@%p65 bra 	$L__BB0_85;
	ld.global.u32 	%r198, [%rd3+248];
	setp.eq.s32 	%p66, %r198, 0;
	mov.u32 	%r752, %r191;
	mov.u32 	%r753, %r41;
	@%p66 bra 	$L__BB0_85;
	ld.global.u32 	%r201, [%rd3+252];
	setp.eq.s32 	%p67, %r201, 0;
	mov.b32 	%r752, 7;
	mov.u32 	%r753, %r17;
	@%p67 bra 	$L__BB0_85;
	ld.global.u32 	%r204, [%rd3+256];
	setp.eq.s32 	%p68, %r204, 0;
	mov.u32 	%r753, %r46;
	@%p68 bra 	$L__BB0_85;
	ld.global.u32 	%r207, [%rd3+260];
	setp.eq.s32 	%p69, %r207, 0;
	mov.u32 	%r753, %r75;
	@%p69 bra 	$L__BB0_85;
	ld.global.u32 	%r210, [%rd3+264];
	setp.eq.s32 	%p70, %r210, 0;
	mov.u32 	%r753, %r104;
	@%p70 bra 	$L__BB0_85;
	ld.global.u32 	%r213, [%rd3+268];
	setp.eq.s32 	%p71, %r213, 0;
	mov.u32 	%r753, %r133;
	@%p71 bra 	$L__BB0_85;
	ld.global.u32 	%r216, [%rd3+272];
	setp.eq.s32 	%p72, %r216, 0;
	mov.u32 	%r753, %r162;
	@%p72 bra 	$L__BB0_85;
	ld.global.u32 	%r219, [%rd3+276];
	setp.eq.s32 	%p73, %r219, 0;
	mov.u32 	%r753, %r191;
	@%p73 bra 	$L__BB0_85;
	ld.global.u32 	%r221, [%rd3+280];
	setp.eq.s32 	%p74, %r221, 0;
	mov.b32 	%r220, 7;
	mov.u32 	%r752, %r220;
	mov.u32 	%r753, %r220;
	@%p74 bra 	$L__BB0_85;
	ld.global.u32 	%r224, [%rd3+284];
	setp.eq.s32 	%p75, %r224, 0;
	mov.u32 	%r753, %r41;
	@%p75 bra 	$L__BB0_85;
	ld.global.u32 	%r227, [%rd3+288];
	setp.eq.s32 	%p76, %r227, 0;
	mov.b32 	%r752, 8;
	mov.u32 	%r753, %r17;
	@%p76 bra 	$L__BB0_85;
	ld.global.u32 	%r230, [%rd3+292];
	setp.eq.s32 	%p77, %r230, 0;
	mov.u32 	%r753, %r46;
	@%p77 bra 	$L__BB0_85;
	ld.global.u32 	%r233, [%rd3+296];
	setp.eq.s32 	%p78, %r233, 0;
	mov.u32 	%r753, %r75;
	@%p78 bra 	$L__BB0_85;
	ld.global.u32 	%r236, [%rd3+300];
	setp.eq.s32 	%p79, %r236, 0;
	mov.u32 	%r753, %r104;
	@%p79 bra 	$L__BB0_85;
	ld.global.u32 	%r239, [%rd3+304];
	setp.eq.s32 	%p80, %r239, 0;
	mov.u32 	%r753, %r133;
	@%p80 bra 	$L__BB0_85;
	ld.global.u32 	%r242, [%rd3+308];
	setp.eq.s32 	%p81, %r242, 0;
	mov.u32 	%r753, %r162;
	@%p81 bra 	$L__BB0_85;
	ld.global.u32 	%r245, [%rd3+312];
	setp.eq.s32 	%p82, %r245, 0;
	mov.u32 	%r753, %r191;
	@%p82 bra 	$L__BB0_85;
	ld.global.u32 	%r248, [%rd3+316];
	setp.eq.s32 	%p83, %r248, 0;
	mov.u32 	%r753, %r220;
	@%p83 bra 	$L__BB0_85;
	ld.global.u32 	%r250, [%rd3+320];
	setp.eq.s32 	%p84, %r250, 0;
	mov.b32 	%r752, 8;
	mov.u32 	%r753, %r752;
	@%p84 bra 	$L__BB0_85;
	bar.sync 	0;
$L__BB0_85:
	setp.ne.s32 	%p86, %r2, 0;
	bar.sync 	0;
	mov.u32 	%r754, %r752;
	mov.u32 	%r755, %r753;
	@%p86 bra 	$L__BB0_168;
	ld.global.u32 	%r253, [%rd3];
	setp.eq.s32 	%p88, %r253, 0;
	mov.pred 	%p344, 0;
	mov.b32 	%r252, 0;
	mov.u32 	%r754, %r252;
	mov.u32 	%r755, %r252;
	@%p88 bra 	$L__BB0_168;
	ld.global.u32 	%r256, [%rd3+4];
	setp.eq.s32 	%p90, %r256, 0;
	mov.b32 	%r755, 1;
	@%p90 bra 	$L__BB0_168;
	ld.global.u32 	%r259, [%rd3+8];
	setp.eq.s32 	%p92, %r259, 0;
	mov.b32 	%r258, 2;
	mov.u32 	%r754, %r252;
	mov.u32 	%r755, %r258;
	@%p92 bra 	$L__BB0_168;
	ld.global.u32 	%r262, [%rd3+12];
	setp.eq.s32 	%p94, %r262, 0;
	mov.b32 	%r261, 3;
	mov.u32 	%r754, %r252;
	mov.u32 	%r755, %r261;
	@%p94 bra 	$L__BB0_168;
	ld.global.u32 	%r265, [%rd3+16];
	setp.eq.s32 	%p96, %r265, 0;
	mov.b32 	%r264, 4;
	mov.u32 	%r754, %r252;
	mov.u32 	%r755, %r264;
	@%p96 bra 	$L__BB0_168;
	ld.global.u32 	%r268, [%rd3+20];
	setp.eq.s32 	%p98, %r268, 0;
	mov.b32 	%r267, 5;
	mov.u32 	%r754, %r252;
	mov.u32 	%r755, %r267;
	@%p98 bra 	$L__BB0_168;
	ld.global.u32 	%r271, [%rd3+24];
	setp.eq.s32 	%p100, %r271, 0;
	mov.b32 	%r270, 6;
	mov.u32 	%r754, %r252;
	mov.u32 	%r755, %r270;
	@%p100 bra 	$L__BB0_168;
	ld.global.u32 	%r274, [%rd3+28];
	setp.eq.s32 	%p102, %r274, 0;
	mov.b32 	%r273, 7;
	mov.u32 	%r754, %r252;
	mov.u32 	%r755, %r273;
	@%p102 bra 	$L__BB0_168;
	ld.global.u32 	%r277, [%rd3+32];
	setp.eq.s32 	%p104, %r277, 0;
	mov.b32 	%r276, 8;
	mov.u32 	%r754, %r252;
	mov.u32 	%r755, %r276;
	@%p104 bra 	$L__BB0_168;
	ld.global.u32 	%r280, [%rd3+36];
	setp.eq.s32 	%p106, %r280, 0;
	mov.b32 	%r754, 1;
	mov.u32 	%r755, %r252;
	@%p106 bra 	$L__BB0_168;
	ld.global.u32 	%r282, [%rd3+40];
	setp.eq.s32 	%p108, %r282, 0;
	mov.b32 	%r281, 1;
	mov.u32 	%r754, %r281;
	mov.u32 	%r755, %r281;
	@%p108 bra 	$L__BB0_168;
	ld.global.u32 	%r285, [%rd3+44];
	setp.eq.s32 	%p110, %r285, 0;
	mov.u32 	%r755, %r258;
	@%p110 bra 	$L__BB0_168;
	ld.global.u32 	%r288, [%rd3+48];
	setp.eq.s32 	%p112, %r288, 0;
	mov.u32 	%r754, %r281;
	mov.u32 	%r755, %r261;
	@%p112 bra 	$L__BB0_168;
	ld.global.u32 	%r291, [%rd3+52];
	setp.eq.s32 	%p114, %r291, 0;
	mov.u32 	%r754, %r281;
	mov.u32 	%r755, %r264;
	@%p114 bra 	$L__BB0_168;
	ld.global.u32 	%r294, [%rd3+56];
	setp.eq.s32 	%p116, %r294, 0;
	mov.u32 	%r754, %r281;
	mov.u32 	%r755, %r267;
	@%p116 bra 	$L__BB0_168;
	ld.global.u32 	%r297, [%rd3+60];
	setp.eq.s32 	%p118, %r297, 0;
	mov.u32 	%r754, %r281;
	mov.u32 	%r755, %r270;
	@%p118 bra 	$L__BB0_168;
	ld.global.u32 	%r300, [%rd3+64];
	setp.eq.s32 	%p120, %r300, 0;
	mov.u32 	%r754, %r281;
	mov.u32 	%r755, %r273;
	@%p120 bra 	$L__BB0_168;
	ld.global.u32 	%r303, [%rd3+68];
	setp.eq.s32 	%p122, %r303, 0;
	mov.u32 	%r754, %r281;
	mov.u32 	%r755, %r276;
	@%p122 bra 	$L__BB0_168;
	ld.global.u32 	%r306, [%rd3+72];
	setp.eq.s32 	%p124, %r306, 0;
	mov.b32 	%r754, 2;
	mov.u32 	%r755, %r252;
	@%p124 bra 	$L__BB0_168;
	ld.global.u32 	%r309, [%rd3+76];
	setp.eq.s32 	%p126, %r309, 0;
	mov.u32 	%r755, %r281;
	@%p126 bra 	$L__BB0_168;
	ld.global.u32 	%r311, [%rd3+80];
	setp.eq.s32 	%p128, %r311, 0;
	mov.b32 	%r310, 2;
	mov.u32 	%r754, %r310;
	mov.u32 	%r755, %r310;
	@%p128 bra 	$L__BB0_168;
	ld.global.u32 	%r314, [%rd3+84];
	setp.eq.s32 	%p130, %r314, 0;
	mov.u32 	%r755, %r261;
	@%p130 bra 	$L__BB0_168;
	ld.global.u32 	%r317, [%rd3+88];
	setp.eq.s32 	%p132, %r317, 0;
	mov.u32 	%r754, %r310;
	mov.u32 	%r755, %r264;
	@%p132 bra 	$L__BB0_168;
	ld.global.u32 	%r320, [%rd3+92];
	setp.eq.s32 	%p134, %r320, 0;
	mov.u32 	%r754, %r310;
	mov.u32 	%r755, %r267;
	@%p134 bra 	$L__BB0_168;
	ld.global.u32 	%r323, [%rd3+96];
	setp.eq.s32 	%p136, %r323, 0;
	mov.u32 	%r754, %r310;
	mov.u32 	%r755, %r270;
	@%p136 bra 	$L__BB0_168;
	ld.global.u32 	%r326, [%rd3+100];
	setp.eq.s32 	%p138, %r326, 0;
	mov.u32 	%r754, %r310;
	mov.u32 	%r755, %r273;
	@%p138 bra 	$L__BB0_168;
	ld.global.u32 	%r329, [%rd3+104];
	setp.eq.s32 	%p140, %r329, 0;
	mov.u32 	%r754, %r310;
	mov.u32 	%r755, %r276;
	@%p140 bra 	$L__BB0_168;
	ld.global.u32 	%r332, [%rd3+108];
	setp.eq.s32 	%p142, %r332, 0;
	mov.b32 	%r754, 3;
	mov.u32 	%r755, %r252;
	@%p142 bra 	$L__BB0_168;
	ld.global.u32 	%r335, [%rd3+112];
	setp.eq.s32 	%p144, %r335, 0;
	mov.u32 	%r755, %r281;
	@%p144 bra 	$L__BB0_168;
	ld.global.u32 	%r338, [%rd3+116];
	setp.eq.s32 	%p146, %r338, 0;
	mov.u32 	%r755, %r310;
	@%p146 bra 	$L__BB0_168;
	ld.global.u32 	%r340, [%rd3+120];
	setp.eq.s32 	%p148, %r340, 0;
	mov.b32 	%r339, 3;
	mov.u32 	%r754, %r339;
	mov.u32 	%r755, %r339;
	@%p148 bra 	$L__BB0_168;
	ld.global.u32 	%r343, [%rd3+124];
	setp.eq.s32 	%p150, %r343, 0;
	mov.u32 	%r755, %r264;
	@%p150 bra 	$L__BB0_168;
	ld.global.u32 	%r346, [%rd3+128];
	setp.eq.s32 	%p152, %r346, 0;
	mov.u32 	%r754, %r339;
	mov.u32 	%r755, %r267;
	@%p152 bra 	$L__BB0_168;
	ld.global.u32 	%r349, [%rd3+132];
	setp.eq.s32 	%p154, %r349, 0;
	mov.u32 	%r754, %r339;
	mov.u32 	%r755, %r270;
	@%p154 bra 	$L__BB0_168;
	ld.global.u32 	%r352, [%rd3+136];
	setp.eq.s32 	%p156, %r352, 0;
	mov.u32 	%r754, %r339;
	mov.u32 	%r755, %r273;
	@%p156 bra 	$L__BB0_168;
	ld.global.u32 	%r355, [%rd3+140];
	setp.eq.s32 	%p158, %r355, 0;
	mov.u32 	%r754, %r339;
	mov.u32 	%r755, %r276;
	@%p158 bra 	$L__BB0_168;
	ld.global.u32 	%r358, [%rd3+144];
	setp.eq.s32 	%p160, %r358, 0;
	mov.b32 	%r754, 4;
	mov.u32 	%r755, %r252;
	@%p160 bra 	$L__BB0_168;
	ld.global.u32 	%r361, [%rd3+148];
	setp.eq.s32 	%p162, %r361, 0;
	mov.u32 	%r755, %r281;
	@%p162 bra 	$L__BB0_168;
	ld.global.u32 	%r364, [%rd3+152];
	setp.eq.s32 	%p164, %r364, 0;
	mov.u32 	%r755, %r310;
	@%p164 bra 	$L__BB0_168;
	ld.global.u32 	%r367, [%rd3+156];
	setp.eq.s32 	%p166, %r367, 0;
	mov.u32 	%r755, %r339;
	@%p166 bra 	$L__BB0_168;
	ld.global.u32 	%r369, [%rd3+160];
	setp.eq.s32 	%p168, %r369, 0;
	mov.b32 	%r368, 4;
	mov.u32 	%r754, %r368;
	mov.u32 	%r755, %r368;
	@%p168 bra 	$L__BB0_168;
	ld.global.u32 	%r372, [%rd3+164];
	setp.eq.s32 	%p170, %r372, 0;
	mov.u32 	%r755, %r267;
	@%p170 bra 	$L__BB0_168;
	ld.global.u32 	%r375, [%rd3+168];
	setp.eq.s32 	%p172, %r375, 0;
	mov.u32 	%r754, %r368;
	mov.u32 	%r755, %r270;
	@%p172 bra 	$L__BB0_168;
	ld.global.u32 	%r378, [%rd3+172];
	setp.eq.s32 	%p174, %r378, 0;
	mov.u32 	%r754, %r368;
	mov.u32 	%r755, %r273;
	@%p174 bra 	$L__BB0_168;
	ld.global.u32 	%r381, [%rd3+176];
	setp.eq.s32 	%p176, %r381, 0;
	mov.u32 	%r754, %r368;
	mov.u32 	%r755, %r276;
	@%p176 bra 	$L__BB0_168;
	ld.global.u32 	%r384, [%rd3+180];
	setp.eq.s32 	%p178, %r384, 0;
	mov.b32 	%r754, 5;
	mov.u32 	%r755, %r252;
	@%p178 bra 	$L__BB0_168;
	ld.global.u32 	%r387, [%rd3+184];
	setp.eq.s32 	%p180, %r387, 0;
	mov.u32 	%r755, %r281;
	@%p180 bra 	$L__BB0_168;
	ld.global.u32 	%r390, [%rd3+188];
	setp.eq.s32 	%p182, %r390, 0;
	mov.u32 	%r755, %r310;
	@%p182 bra 	$L__BB0_168;
	ld.global.u32 	%r393, [%rd3+192];
	setp.eq.s32 	%p184, %r393, 0;
	mov.u32 	%r755, %r339;
	@%p184 bra 	$L__BB0_168;
	ld.global.u32 	%r396, [%rd3+196];
	setp.eq.s32 	%p186, %r396, 0;
	mov.u32 	%r755, %r368;
	@%p186 bra 	$L__BB0_168;
	ld.global.u32 	%r398, [%rd3+200];
	setp.eq.s32 	%p188, %r398, 0;
	mov.b32 	%r397, 5;
	mov.u32 	%r754, %r397;
	mov.u32 	%r755, %r397;
	@%p188 bra 	$L__BB0_168;
	ld.global.u32 	%r401, [%rd3+204];
	setp.eq.s32 	%p190, %r401, 0;
	mov.u32 	%r755, %r270;
	@%p190 bra 	$L__BB0_168;
	ld.global.u32 	%r404, [%rd3+208];
	setp.eq.s32 	%p192, %r404, 0;
	mov.u32 	%r754, %r397;
	mov.u32 	%r755, %r273;
	@%p192 bra 	$L__BB0_168;
	ld.global.u32 	%r407, [%rd3+212];
	setp.eq.s32 	%p194, %r407, 0;
	mov.u32 	%r754, %r397;
	mov.u32 	%r755, %r276;
	@%p194 bra 	$L__BB0_168;
	ld.global.u32 	%r410, [%rd3+216];
	setp.eq.s32 	%p196, %r410, 0;
	mov.b32 	%r754, 6;
	mov.u32 	%r755, %r252;
	@%p196 bra 	$L__BB0_168;
	ld.global.u32 	%r413, [%rd3+220];
	setp.eq.s32 	%p198, %r413, 0;
	mov.u32 	%r755, %r281;
	@%p198 bra 	$L__BB0_168;
	ld.global.u32 	%r416, [%rd3+224];
	setp.eq.s32 	%p200, %r416, 0;
	mov.u32 	%r755, %r310;
	@%p200 bra 	$L__BB0_168;
	ld.global.u32 	%r419, [%rd3+228];
	setp.eq.s32 	%p202, %r419, 0;
	mov.u32 	%r755, %r339;
	@%p202 bra 	$L__BB0_168;
	ld.global.u32 	%r422, [%rd3+232];
	setp.eq.s32 	%p204, %r422, 0;
	mov.u32 	%r755, %r368;
	@%p204 bra 	$L__BB0_168;
	ld.global.u32 	%r425, [%rd3+236];
	setp.eq.s32 	%p206, %r425, 0;
	mov.u32 	%r755, %r397;
	@%p206 bra 	$L__BB0_168;
	ld.global.u32 	%r427, [%rd3+240];
	setp.eq.s32 	%p208, %r427, 0;
	mov.b32 	%r426, 6;
	mov.u32 	%r754, %r426;
	mov.u32 	%r755, %r426;
	@%p208 bra 	$L__BB0_168;
	ld.global.u32 	%r430, [%rd3+244];
	setp.eq.s32 	%p210, %r430, 0;
	mov.u32 	%r755, %r273;
	@%p210 bra 	$L__BB0_168;
	ld.global.u32 	%r433, [%rd3+248];
	setp.eq.s32 	%p212, %r433, 0;
	mov.u32 	%r754, %r426;
	mov.u32 	%r755, %r276;
	@%p212 bra 	$L__BB0_168;
	ld.global.u32 	%r436, [%rd3+252];
	setp.eq.s32 	%p214, %r436, 0;
	mov.b32 	%r754, 7;
	mov.u32 	%r755, %r252;
	@%p214 bra 	$L__BB0_168;
	ld.global.u32 	%r439, [%rd3+256];
	setp.eq.s32 	%p216, %r439, 0;
	mov.u32 	%r755, %r281;
	@%p216 bra 	$L__BB0_168;
	ld.global.u32 	%r442, [%rd3+260];
	setp.eq.s32 	%p218, %r442, 0;
	mov.u32 	%r755, %r310;
	@%p218 bra 	$L__BB0_168;
	ld.global.u32 	%r445, [%rd3+264];
	setp.eq.s32 	%p220, %r445, 0;
	mov.u32 	%r755, %r339;
	@%p220 bra 	$L__BB0_168;
	ld.global.u32 	%r448, [%rd3+268];
	setp.eq.s32 	%p222, %r448, 0;
	mov.u32 	%r755, %r368;
	@%p222 bra 	$L__BB0_168;
	ld.global.u32 	%r451, [%rd3+272];
	setp.eq.s32 	%p224, %r451, 0;
	mov.u32 	%r755, %r397;
	@%p224 bra 	$L__BB0_168;
	ld.global.u32 	%r454, [%rd3+276];
	setp.eq.s32 	%p226, %r454, 0;
	mov.u32 	%r755, %r426;
	@%p226 bra 	$L__BB0_168;
	ld.global.u32 	%r456, [%rd3+280];
	setp.eq.s32 	%p228, %r456, 0;
	mov.b32 	%r455, 7;
	mov.u32 	%r754, %r455;
	mov.u32 	%r755, %r455;
	@%p228 bra 	$L__BB0_168;
	ld.global.u32 	%r459, [%rd3+284];
	setp.eq.s32 	%p230, %r459, 0;
	mov.u32 	%r755, %r276;
	@%p230 bra 	$L__BB0_168;
	ld.global.u32 	%r462, [%rd3+288];
	setp.eq.s32 	%p232, %r462, 0;
	mov.b32 	%r754, 8;
	mov.u32 	%r755, %r252;
	@%p232 bra 	$L__BB0_168;
	ld.global.u32 	%r465, [%rd3+292];
	setp.eq.s32 	%p234, %r465, 0;
	mov.u32 	%r755, %r281;
	@%p234 bra 	$L__BB0_168;
	ld.global.u32 	%r468, [%rd3+296];
	setp.eq.s32 	%p236, %r468, 0;
	mov.u32 	%r755, %r310;
	@%p236 bra 	$L__BB0_168;
	ld.global.u32 	%r471, [%rd3+300];
	setp.eq.s32 	%p238, %r471, 0;
	mov.u32 	%r755, %r339;
	@%p238 bra 	$L__BB0_168;
	ld.global.u32 	%r474, [%rd3+304];
	setp.eq.s32 	%p240, %r474, 0;
	mov.u32 	%r755, %r368;
	@%p240 bra 	$L__BB0_168;
	ld.global.u32 	%r477, [%rd3+308];
	setp.eq.s32 	%p242, %r477, 0;
	mov.u32 	%r755, %r397;
	@%p242 bra 	$L__BB0_168;
	ld.global.u32 	%r480, [%rd3+312];
	setp.eq.s32 	%p244, %r480, 0;
	mov.u32 	%r755, %r426;
	@%p244 bra 	$L__BB0_168;
	ld.global.u32 	%r483, [%rd3+316];
	setp.eq.s32 	%p246, %r483, 0;
	mov.u32 	%r755, %r455;
	@%p246 bra 	$L__BB0_168;
	ld.global.u32 	%r485, [%rd3+320];
	setp.eq.s32 	%p248, %r485, 0;
	mov.b32 	%r754, 8;
	mov.u32 	%r755, %r754;
	@%p248 bra 	$L__BB0_168;
	bar.sync 	0;
	mov.pred 	%p344, -1;
	mov.u32 	%r754, %r752;
	mov.u32 	%r755, %r753;
$L__BB0_168:
	setp.eq.s32 	%p250, %r2, 0;
	bar.sync 	0;
	and.pred  	%p251, %p250, %p344;
	@%p251 bra 	$L__BB0_265;
	setp.ne.s32 	%p252, %r2, 0;
	@%p252 bra 	$L__BB0_171;
	ld.shared.u32 	%r486, [_ZZ5solvePiE3top];
	add.s32 	%r487, %r486, 1;
	st.shared.u32 	[_ZZ5solvePiE3top], %r487;
	shl.b32 	%r488, %r486, 3;
	mov.u32 	%r489, _ZZ5solvePiE5stack;
	add.s32 	%r490, %r489, %r488;
	st.shared.u32 	[%r490+8], %r754;
	st.shared.u32 	[%r490+12], %r755;
$L__BB0_171:
	bar.sync 	0;
	mov.u32 	%r493, _ZZ5solvePiE5stack;
$L__BB0_172:
	setp.eq.s32 	%p253, %r2, 0;
	bar.sync 	0;
	ld.shared.u32 	%r491, [_ZZ5solvePiE3top];
	setp.lt.s32 	%p254, %r491, 0;
	and.pred  	%p255, %p253, %p254;
	@%p255 bra 	$L__BB0_266;
	setp.ne.s32 	%p256, %r2, 0;
	@%p256 bra 	$L__BB0_263;
	shl.b32 	%r492, %r491, 3;
	add.s32 	%r494, %r493, %r492;
	ld.shared.u32 	%r495, [%r494];
	ld.shared.u32 	%r497, [%r494+4];
	mul.lo.s32 	%r499, %r495, 9;
	add.s32 	%r500, %r499, %r497;
	mul.wide.s32 	%rd9, %r500, 4;
	add.s64 	%rd4, %rd3, %rd9;
	ld.global.u32 	%r756, [%rd4];
	mul.wide.s32 	%rd10, %r499, 4;
	add.s64 	%rd5, %rd3, %rd10;
	max.s32 	%r9, %r756, 9;
$L__BB0_175:
	add.s32 	%r11, %r756, 1;
	setp.eq.s32 	%p257, %r756, %r9;
	@%p257 bra 	$L__BB0_262;
	bar.sync 	0;
	mov.b16 	%rs1, 0;
	st.shared.u8 	[_ZZ17parallel_is_validPiiiiE8conflict], %rs1;
	bar.sync 	0;
	ld.global.u32 	%r501, [%rd5];
	setp.ne.s32 	%p258, %r501, %r11;
	@%p258 bra 	$L__BB0_178;
	atom.shared.exch.b32 	%r502, [_ZZ17parallel_is_validPiiiiE8conflict], 1;
$L__BB0_178:
	bar.sync 	0;
	ld.shared.u8 	%rs2, [_ZZ17parallel_is_validPiiiiE8conflict];
	setp.ne.s16 	%p259, %rs2, 0;
	bar.sync 	0;
	bar.sync 	0;
	mov.u32 	%r756, %r11;
	@%p259 bra 	$L__BB0_175;
	st.global.u32 	[%rd4], %r11;
	ld.global.u32 	%r504, [%rd3];
	setp.eq.s32 	%p260, %r504, 0;
	mov.b32 	%r503, 0;
	mov.u32 	%r757, %r503;
	mov.u32 	%r758, %r503;
	@%p260 bra 	$L__BB0_261;
	ld.global.u32 	%r507, [%rd3+4];
	setp.eq.s32 	%p261, %r507, 0;
	mov.b32 	%r758, 1;
	@%p261 bra 	$L__BB0_261;
	ld.global.u32 	%r510, [%rd3+8];
	setp.eq.s32 	%p262, %r510, 0;
	mov.b32 	%r509, 2;
	mov.u32 	%r757, %r503;
	mov.u32 	%r758, %r509;
	@%p262 bra 	$L__BB0_261;
	ld.global.u32 	%r513, [%rd3+12];
	setp.eq.s32 	%p263, %r513, 0;
	mov.b32 	%r512, 3;
	mov.u32 	%r757, %r503;
	mov.u32 	%r758, %r512;
	@%p263 bra 	$L__BB0_261;
	ld.global.u32 	%r516, [%rd3+16];
	setp.eq.s32 	%p264, %r516, 0;
	mov.b32 	%r515, 4;
	mov.u32 	%r757, %r503;
	mov.u32 	%r758, %r515;
	@%p264 bra 	$L__BB0_261;
	ld.global.u32 	%r519, [%rd3+20];
	setp.eq.s32 	%p265, %r519, 0;
	mov.b32 	%r518, 5;
	mov.u32 	%r757, %r503;
	mov.u32 	%r758, %r518;
	@%p265 bra 	$L__BB0_261;
	ld.global.u32 	%r522, [%rd3+24];
	setp.eq.s32 	%p266, %r522, 0;
	mov.b32 	%r521, 6;
	mov.u32 	%r757, %r503;
	mov.u32 	%r758, %r521;
	@%p266 bra 	$L__BB0_261;
	ld.global.u32 	%r525, [%rd3+28];
	setp.eq.s32 	%p267, %r525, 0;
	mov.b32 	%r524, 7;
	mov.u32 	%r757, %r503;
	mov.u32 	%r758, %r524;
	@%p267 bra 	$L__BB0_261;
	ld.global.u32 	%r528, [%rd3+32];
	setp.eq.s32 	%p268, %r528, 0;
	mov.b32 	%r527, 8;
	mov.u32 	%r757, %r503;
	mov.u32 	%r758, %r527;
	@%p268 bra 	$L__BB0_261;
	ld.global.u32 	%r531, [%rd3+36];
	setp.eq.s32 	%p269, %r531, 0;
	mov.b32 	%r757, 1;
	mov.u32 	%r758, %r503;
	@%p269 bra 	$L__BB0_261;
	ld.global.u32 	%r533, [%rd3+40];
	setp.eq.s32 	%p270, %r533, 0;
	mov.b32 	%r532, 1;
	mov.u32 	%r757, %r532;
	mov.u32 	%r758, %r532;
	@%p270 bra 	$L__BB0_261;
	ld.global.u32 	%r536, [%rd3+44];
	setp.eq.s32 	%p271, %r536, 0;
	mov.u32 	%r758, %r509;
	@%p271 bra 	$L__BB0_261;
	ld.global.u32 	%r539, [%rd3+48];
	setp.eq.s32 	%p272, %r539, 0;
	mov.u32 	%r757, %r532;
	mov.u32 	%r758, %r512;
	@%p272 bra 	$L__BB0_261;
	ld.global.u32 	%r542, [%rd3+52];
	setp.eq.s32 	%p273, %r542, 0;
	mov.u32 	%r757, %r532;
	mov.u32 	%r758, %r515;
	@%p273 bra 	$L__BB0_261;
	ld.global.u32 	%r545, [%rd3+56];
	setp.eq.s32 	%p274, %r545, 0;
	mov.u32 	%r757, %r532;
	mov.u32 	%r758, %r518;
	@%p274 bra 	$L__BB0_261;
	ld.global.u32 	%r548, [%rd3+60];
	setp.eq.s32 	%p275, %r548, 0;
	mov.u32 	%r757, %r532;
	mov.u32 	%r758, %r521;
	@%p275 bra 	$L__BB0_261;
	ld.global.u32 	%r551, [%rd3+64];
	setp.eq.s32 	%p276, %r551, 0;
	mov.u32 	%r757, %r532;
	mov.u32 	%r758, %r524;
	@%p276 bra 	$L__BB0_261;
	ld.global.u32 	%r554, [%rd3+68];
	setp.eq.s32 	%p277, %r554, 0;
	mov.u32 	%r757, %r532;
	mov.u32 	%r758, %r527;
	@%p277 bra 	$L__BB0_261;
	ld.global.u32 	%r557, [%rd3+72];
	setp.eq.s32 	%p278, %r557, 0;
	mov.b32 	%r757, 2;
	mov.u32 	%r758, %r503;
	@%p278 bra 	$L__BB0_261;
	ld.global.u32 	%r560, [%rd3+76];
	setp.eq.s32 	%p279, %r560, 0;
	mov.u32 	%r758, %r532;
	@%p279 bra 	$L__BB0_261;
	ld.global.u32 	%r562, [%rd3+80];
	setp.eq.s32 	%p280, %r562, 0;
	mov.b32 	%r561, 2;
	mov.u32 	%r757, %r561;
	mov.u32 	%r758, %r561;
	@%p280 bra 	$L__BB0_261;
	ld.global.u32 	%r565, [%rd3+84];
	setp.eq.s32 	%p281, %r565, 0;
	mov.u32 	%r758, %r512;
	@%p281 bra 	$L__BB0_261;
	ld.global.u32 	%r568, [%rd3+88];
	setp.eq.s32 	%p282, %r568, 0;
	mov.u32 	%r757, %r561;
	mov.u32 	%r758, %r515;
	@%p282 bra 	$L__BB0_261;
	ld.global.u32 	%r571, [%rd3+92];
	setp.eq.s32 	%p283, %r571, 0;
	mov.u32 	%r757, %r561;
	mov.u32 	%r758, %r518;
	@%p283 bra 	$L__BB0_261;
	ld.global.u32 	%r574, [%rd3+96];
	setp.eq.s32 	%p284, %r574, 0;
	mov.u32 	%r757, %r561;
	mov.u32 	%r758, %r521;
	@%p284 bra 	$L__BB0_261;
	ld.global.u32 	%r577, [%rd3+100];
	setp.eq.s32 	%p285, %r577, 0;
	mov.u32 	%r757, %r561;
	mov.u32 	%r758, %r524;
	@%p285 bra 	$L__BB0_261;
	ld.global.u32 	%r580, [%rd3+104];
	setp.eq.s32 	%p286, %r580, 0;
	mov.u32 	%r757, %r561;
	mov.u32 	%r758, %r527;
	@%p286 bra 	$L__BB0_261;
	ld.global.u32 	%r583, [%rd3+108];
	setp.eq.s32 	%p287, %r583, 0;
	mov.b32 	%r757, 3;
	mov.u32 	%r758, %r503;
	@%p287 bra 	$L__BB0_261;
	ld.global.u32 	%r586, [%rd3+112];
	setp.eq.s32 	%p288, %r586, 0;
	mov.u32 	%r758, %r532;
	@%p288 bra 	$L__BB0_261;
	ld.global.u32 	%r589, [%rd3+116];
	setp.eq.s32 	%p289, %r589, 0;
	mov.u32 	%r758, %r561;
	@%p289 bra 	$L__BB0_261;
	ld.global.u32 	%r591, [%rd3+120];
	setp.eq.s32 	%p290, %r591, 0;
	mov.b32 	%r590, 3;
	mov.u32 	%r757, %r590;
	mov.u32 	%r758, %r590;
	@%p290 bra 	$L__BB0_261;
	ld.global.u32 	%r594, [%rd3+124];
	setp.eq.s32 	%p291, %r594, 0;
	mov.u32 	%r758, %r515;
	@%p291 bra 	$L__BB0_261;
	ld.global.u32 	%r597, [%rd3+128];
	setp.eq.s32 	%p292, %r597, 0;
	mov.u32 	%r757, %r590;
	mov.u32 	%r758, %r518;
	@%p292 bra 	$L__BB0_261;
	ld.global.u32 	%r600, [%rd3+132];
	setp.eq.s32 	%p293, %r600, 0;
	mov.u32 	%r757, %r590;
	mov.u32 	%r758, %r521;
	@%p293 bra 	$L__BB0_261;
	ld.global.u32 	%r603, [%rd3+136];
	setp.eq.s32 	%p294, %r603, 0;
	mov.u32 	%r757, %r590;
	mov.u32 	%r758, %r524;
	@%p294 bra 	$L__BB0_261;
	ld.global.u32 	%r606, [%rd3+140];
	setp.eq.s32 	%p295, %r606, 0;
	mov.u32 	%r757, %r590;
	mov.u32 	%r758, %r527;
	@%p295 bra 	$L__BB0_261;
	ld.global.u32 	%r609, [%rd3+144];
	setp.eq.s32 	%p296, %r609, 0;
	mov.b32 	%r757, 4;
	mov.u32 	%r758, %r503;
	@%p296 bra 	$L__BB0_261;
	ld.global.u32 	%r612, [%rd3+148];
	setp.eq.s32 	%p297, %r612, 0;
	mov.u32 	%r758, %r532;
	@%p297 bra 	$L__BB0_261;
	ld.global.u32 	%r615, [%rd3+152];
	setp.eq.s32 	%p298, %r615, 0;
	mov.u32 	%r758, %r561;
	@%p298 bra 	$L__BB0_261;
	ld.global.u32 	%r618, [%rd3+156];
	setp.eq.s32 	%p299, %r618, 0;
	mov.u32 	%r758, %r590;
	@%p299 bra 	$L__BB0_261;
	ld.global.u32 	%r620, [%rd3+160];
	setp.eq.s32 	%p300, %r620, 0;
	mov.b32 	%r619, 4;
	mov.u32 	%r757, %r619;
	mov.u32 	%r758, %r619;
	@%p300 bra 	$L__BB0_261;
	ld.global.u32 	%r623, [%rd3+164];
	setp.eq.s32 	%p301, %r623, 0;
	mov.u32 	%r758, %r518;
	@%p301 bra 	$L__BB0_261;
	ld.global.u32 	%r626, [%rd3+168];
	setp.eq.s32 	%p302, %r626, 0;
	mov.u32 	%r757, %r619;
	mov.u32 	%r758, %r521;
	@%p302 bra 	$L__BB0_261;
	ld.global.u32 	%r629, [%rd3+172];
	setp.eq.s32 	%p303, %r629, 0;
	mov.u32 	%r757, %r619;
	mov.u32 	%r758, %r524;
	@%p303 bra 	$L__BB0_261;
	ld.global.u32 	%r632, [%rd3+176];
	setp.eq.s32 	%p304, %r632, 0;
	mov.u32 	%r757, %r619;
	mov.u32 	%r758, %r527;
	@%p304 bra 	$L__BB0_261;
	ld.global.u32 	%r635, [%rd3+180];
	setp.eq.s32 	%p305, %r635, 0;
	mov.b32 	%r757, 5;
	mov.u32 	%r758, %r503;
	@%p305 bra 	$L__BB0_261;
	ld.global.u32 	%r638, [%rd3+184];
	setp.eq.s32 	%p306, %r638, 0;
	mov.u32 	%r758, %r532;
	@%p306 bra 	$L__BB0_261;
	ld.global.u32 	%r641, [%rd3+188];
	setp.eq.s32 	%p307, %r641, 0;
	mov.u32 	%r758, %r561;
	@%p307 bra 	$L__BB0_261;
	ld.global.u32 	%r644, [%rd3+192];
	setp.eq.s32 	%p308, %r644, 0;
	mov.u32 	%r758, %r590;
	@%p308 bra 	$L__BB0_261;
	ld.global.u32 	%r647, [%rd3+196];
	setp.eq.s32 	%p309, %r647, 0;
	mov.u32 	%r758, %r619;
	@%p309 bra 	$L__BB0_261;
	ld.global.u32 	%r649, [%rd3+200];
	setp.eq.s32 	%p310, %r649, 0;
	mov.b32 	%r648, 5;
	mov.u32 	%r757, %r648;
	mov.u32 	%r758, %r648;
	@%p310 bra 	$L__BB0_261;
	ld.global.u32 	%r652, [%rd3+204];
	setp.eq.s32 	%p311, %r652, 0;
	mov.u32 	%r758, %r521;
	@%p311 bra 	$L__BB0_261;
	ld.global.u32 	%r655, [%rd3+208];
	setp.eq.s32 	%p312, %r655, 0;
	mov.u32 	%r757, %r648;
	mov.u32 	%r758, %r524;
	@%p312 bra 	$L__BB0_261;
	ld.global.u32 	%r658, [%rd3+212];
	setp.eq.s32 	%p313, %r658, 0;
	mov.u32 	%r757, %r648;
	mov.u32 	%r758, %r527;
	@%p313 bra 	$L__BB0_261;
	ld.global.u32 	%r661, [%rd3+216];
	setp.eq.s32 	%p314, %r661, 0;
	mov.b32 	%r757, 6;
	mov.u32 	%r758, %r503;
	@%p314 bra 	$L__BB0_261;
	ld.global.u32 	%r664, [%rd3+220];
	setp.eq.s32 	%p315, %r664, 0;
	mov.u32 	%r758, %r532;
	@%p315 bra 	$L__BB0_261;
	ld.global.u32 	%r667, [%rd3+224];
	setp.eq.s32 	%p316, %r667, 0;
	mov.u32 	%r758, %r561;
	@%p316 bra 	$L__BB0_261;
	ld.global.u32 	%r670, [%rd3+228];
	setp.eq.s32 	%p317, %r670, 0;
	mov.u32 	%r758, %r590;
	@%p317 bra 	$L__BB0_261;
	ld.global.u32 	%r673, [%rd3+232];
	setp.eq.s32 	%p318, %r673, 0;
	mov.u32 	%r758, %r619;
	@%p318 bra 	$L__BB0_261;
	ld.global.u32 	%r676, [%rd3+236];
	setp.eq.s32 	%p319, %r676, 0;
	mov.u32 	%r758, %r648;
	@%p319 bra 	$L__BB0_261;
	ld.global.u32 	%r678, [%rd3+240];
	setp.eq.s32 	%p320, %r678, 0;
	mov.b32 	%r677, 6;
	mov.u32 	%r757, %r677;
	mov.u32 	%r758, %r677;
	@%p320 bra 	$L__BB0_261;
	ld.global.u32 	%r681, [%rd3+244];
	setp.eq.s32 	%p321, %r681, 0;
	mov.u32 	%r758, %r524;
	@%p321 bra 	$L__BB0_261;
	ld.global.u32 	%r684, [%rd3+248];
	setp.eq.s32 	%p322, %r684, 0;
	mov.u32 	%r757, %r677;
	mov.u32 	%r758, %r527;
	@%p322 bra 	$L__BB0_261;
	ld.global.u32 	%r687, [%rd3+252];
	setp.eq.s32 	%p323, %r687, 0;
	mov.b32 	%r757, 7;
	mov.u32 	%r758, %r503;
	@%p323 bra 	$L__BB0_261;
	ld.global.u32 	%r690, [%rd3+256];
	setp.eq.s32 	%p324, %r690, 0;
	mov.u32 	%r758, %r532;
	@%p324 bra 	$L__BB0_261;
	ld.global.u32 	%r693, [%rd3+260];
	setp.eq.s32 	%p325, %r693, 0;
	mov.u32 	%r758, %r561;
	@%p325 bra 	$L__BB0_261;
	ld.global.u32 	%r696, [%rd3+264];
	setp.eq.s32 	%p326, %r696, 0;
	mov.u32 	%r758, %r590;
	@%p326 bra 	$L__BB0_261;
	ld.global.u32 	%r699, [%rd3+268];
	setp.eq.s32 	%p327, %r699, 0;
	mov.u32 	%r758, %r619;
	@%p327 bra 	$L__BB0_261;
	ld.global.u32 	%r702, [%rd3+272];
	setp.eq.s32 	%p328, %r702, 0;
	mov.u32 	%r758, %r648;
	@%p328 bra 	$L__BB0_261;
	ld.global.u32 	%r705, [%rd3+276];
	setp.eq.s32 	%p329, %r705, 0;
	mov.u32 	%r758, %r677;
	@%p329 bra 	$L__BB0_261;
	ld.global.u32 	%r707, [%rd3+280];
	setp.eq.s32 	%p330, %r707, 0;
	mov.b32 	%r706, 7;
	mov.u32 	%r757, %r706;
	mov.u32 	%r758, %r706;
	@%p330 bra 	$L__BB0_261;
	ld.global.u32 	%r710, [%rd3+284];
	setp.eq.s32 	%p331, %r710, 0;
	mov.u32 	%r758, %r527;
	@%p331 bra 	$L__BB0_261;
	ld.global.u32 	%r713, [%rd3+288];
	setp.eq.s32 	%p332, %r713, 0;
	mov.b32 	%r757, 8;
	mov.u32 	%r758, %r503;
	@%p332 bra 	$L__BB0_261;
	ld.global.u32 	%r716, [%rd3+292];
	setp.eq.s32 	%p333, %r716, 0;
	mov.u32 	%r758, %r532;
	@%p333 bra 	$L__BB0_261;
	ld.global.u32 	%r719, [%rd3+296];
	setp.eq.s32 	%p334, %r719, 0;
	mov.u32 	%r758, %r561;
	@%p334 bra 	$L__BB0_261;
	ld.global.u32 	%r722, [%rd3+300];
	setp.eq.s32 	%p335, %r722, 0;
	mov.u32 	%r758, %r590;
	@%p335 bra 	$L__BB0_261;
	ld.global.u32 	%r725, [%rd3+304];
	setp.eq.s32 	%p336, %r725, 0;
	mov.u32 	%r758, %r619;
	@%p336 bra 	$L__BB0_261;
	ld.global.u32 	%r728, [%rd3+308];
	setp.eq.s32 	%p337, %r728, 0;
	mov.u32 	%r758, %r648;
	@%p337 bra 	$L__BB0_261;
	ld.global.u32 	%r731, [%rd3+312];
	setp.eq.s32 	%p338, %r731, 0;
	mov.u32 	%r758, %r677;
	@%p338 bra 	$L__BB0_261;
	ld.global.u32 	%r734, [%rd3+316];
	setp.eq.s32 	%p339, %r734, 0;
	mov.u32 	%r758, %r706;
	@%p339 bra 	$L__BB0_261;
	ld.global.u32 	%r736, [%rd3+320];
	setp.eq.s32 	%p340, %r736, 0;
	mov.b32 	%r757, 8;
	mov.u32 	%r758, %r757;
	@%p340 bra 	$L__BB0_261;
	bar.sync 	0;
	mov.b32 	%r737, -999;
	st.shared.u32 	[_ZZ5solvePiE3top], %r737;
	bra.uni 	$L__BB0_263;
$L__BB0_261:
	ld.shared.u32 	%r738, [_ZZ5solvePiE3top];
	add.s32 	%r739, %r738, 1;
	st.shared.u32 	[_ZZ5solvePiE3top], %r739;
	shl.b32 	%r740, %r738, 3;
	add.s32 	%r742, %r493, %r740;
	st.shared.u32 	[%r742+8], %r757;
	st.shared.u32 	[%r742+12], %r758;
	bra.uni 	$L__BB0_263;
$L__BB0_262:
	mov.b32 	%r743, 0;
	st.global.u32 	[%rd4], %r743;
	ld.shared.u32 	%r744, [_ZZ5solvePiE3top];
	add.s32 	%r745, %r744, -1;
	st.shared.u32 	[_ZZ5solvePiE3top], %r745;
$L__BB0_263:
	setp.eq.s32 	%p341, %r2, 0;
	bar.sync 	0;
	ld.shared.u32 	%r746, [_ZZ5solvePiE3top];
	setp.eq.s32 	%p342, %r746, -999;
	and.pred  	%p343, %p341, %p342;
	@%p343 bra 	$L__BB0_265;
	bar.sync 	0;
	bra.uni 	$L__BB0_172;
$L__BB0_265:
	st.local.u32 	[%rd2], %r1;
	mov.u64 	%rd14, $str;
	cvta.global.u64 	%rd15, %rd14;
	{ // callseq 1, 0
	.param .b64 param0;
	st.param.b64 	[param0], %rd15;
	.param .b64 param1;
	st.param.b64 	[param1], %rd7;
	.param .b32 retval0;
	call.uni (retval0), 
	vprintf, 
	(
	param0, 
	param1
	);
	ld.param.b32 	%r750, [retval0];
	} // callseq 1
	bra.uni 	$L__BB0_267;
$L__BB0_266:
	st.local.u32 	[%rd2], %r1;
	mov.u64 	%rd11, $str$1;
	cvta.global.u64 	%rd12, %rd11;
	{ // callseq 0, 0
	.param .b64 param0;
	st.param.b64 	[param0], %rd12;
	.param .b64 param1;
	st.param.b64 	[param1], %rd7;
	.param .b32 retval0;
	call.uni (retval0), 
	vprintf, 
	(
	param0, 
	param1
	);
	ld.param.b32 	%r748, [retval0];
	} // callseq 0
$L__BB0_267:
	ret;

}


// ===== COMPILED SASS (sm_100) =====

	.target	sm_100

	.elftype	@"ET_EXEC"


//--------------------- .note.nv.tkinfo           --------------------------
	.section	.note.nv.tkinfo,"",@"SHT_NOTE"
	.sectionflags	@"SHF_NOTE_NV_TKINFO"
	.tkinfo
        /*0018*/ 	.word	0x00000002
        /*0030*/ 	.string	""
        /*0030*/ 	.string	"ptxas"
        /*0030*/ 	.string	"Cuda compilation tools, release 13.0, V13.0.88"
        /*0030*/ 	.string	"Build cuda_13.0.r13.0/compiler.36424714_0"
        /*0030*/ 	.string	"-arch sm_100 -m 64 "



//--------------------- .note.nv.cuinfo           --------------------------
	.section	.note.nv.cuinfo,"",@"SHT_NOTE"
	.sectionflags	@"SHF_NOTE_NV_CUINFO"
        /*0018*/ 	.short	0x0002
        /*001a*/ 	.short	0x0064
        /*001c*/ 	.short	0x0082
	.zero		2


//--------------------- .nv.info                  --------------------------
	.section	.nv.info,"",@"SHT_CUDA_INFO"
	.align	4


	//----- nvinfo : EIATTR_REGCOUNT
	.align		4
        /*0000*/ 	.byte	0x04, 0x2f
        /*0002*/ 	.short	(.L_3 - .L_2)
	.align		4
.L_2:
        /*0004*/ 	.word	index@(_Z13solve_sudokusPii)
        /*0008*/ 	.word	0x00000018


	//----- nvinfo : EIATTR_FRAME_SIZE
	.align		4
.L_3:
        /*000c*/ 	.byte	0x04, 0x11
        /*000e*/ 	.short	(.L_5 - .L_4)
	.align		4
.L_4:
        /*0010*/ 	.word	index@(_Z13solve_sudokusPii)
        /*0014*/ 	.word	0x00000008


	//----- nvinfo : EIATTR_MIN_STACK_SIZE
	.align		4
.L_5:
        /*0018*/ 	.byte	0x04, 0x12
        /*001a*/ 	.short	(.L_7 - .L_6)
	.align		4
.L_6:
        /*001c*/ 	.word	index@(_Z13solve_sudokusPii)
        /*0020*/ 	.word	0x00000008
.L_7:


//--------------------- .nv.compat                --------------------------
	.section	.nv.compat,"",@"SHT_CUDA_COMPAT_INFO"
	.align	4
        /*0000*/ 	.byte	0x02, 0x09, 0x00, 0x00, 0x02, 0x02, 0x01, 0x00, 0x02, 0x05, 0x05, 0x00, 0x03, 0x07, 0x01, 0x01
        /*0010*/ 	.byte	0x02, 0x03, 0x00, 0x00, 0x02, 0x06, 0x01, 0x00, 0x04, 0x0b, 0x08, 0x00, 0x09, 0x00, 0x00, 0x00
        /*0020*/ 	.byte	0x00, 0x00, 0x00, 0x00


//--------------------- .nv.info._Z13solve_sudokusPii --------------------------
	.section	.nv.info._Z13solve_sudokusPii,"",@"SHT_CUDA_INFO"
	.sectionflags	@""
	.align	4


	//----- nvinfo : EIATTR_CUDA_API_VERSION
	.align		4
        /*0000*/ 	.byte	0x04, 0x37
        /*0002*/ 	.short	(.L_9 - .L_8)
.L_8:
        /*0004*/ 	.word	0x00000082


	//----- nvinfo : EIATTR_KPARAM_INFO
	.align		4
.L_9:
        /*0008*/ 	.byte	0x04, 0x17
        /*000a*/ 	.short	(.L_11 - .L_10)
.L_10:
        /*000c*/ 	.word	0x00000000
        /*0010*/ 	.short	0x0001
        /*0012*/ 	.short	0x0008
        /*0014*/ 	.byte	0x00, 0xf0, 0x11, 0x00


	//----- nvinfo : EIATTR_KPARAM_INFO
	.align		4
.L_11:
        /*0018*/ 	.byte	0x04, 0x17
        /*001a*/ 	.short	(.L_13 - .L_12)
.L_12:
        /*001c*/ 	.word	0x00000000
        /*0020*/ 	.short	0x0000
        /*0022*/ 	.short	0x0000
        /*0024*/ 	.byte	0x00, 0xf5, 0x21, 0x00


	//----- nvinfo : EIATTR_SPARSE_MMA_MASK
	.align		4
.L_13:
        /*0028*/ 	.byte	0x03, 0x50
        /*002a*/ 	.short	0x0000


	//----- nvinfo : EIATTR_MAXREG_COUNT
	.align		4
        /*002c*/ 	.byte	0x03, 0x1b
        /*002e*/ 	.short	0x00ff


	//----- nvinfo : EIATTR_NUM_BARRIERS
	.align		4
        /*0030*/ 	.byte	0x02, 0x4c
        /*0032*/ 	.byte	0x01
	.zero		1


	//----- nvinfo : EIATTR_EXTERNS
	.align		4
        /*0034*/ 	.byte	0x04, 0x0f
        /*0036*/ 	.short	(.L_15 - .L_14)


	//   ....[0]....
	.align		4
.L_14:
        /*0038*/ 	.word	index@(vprintf)


	//----- nvinfo : EIATTR_MERCURY_ISA_VERSION
	.align		4
.L_15:
        /*003c*/ 	.byte	0x03, 0x5f
        /*003e*/ 	.short	0x0101


	//----- nvinfo : EIATTR_VRC_CTA_INIT_COUNT
	.align		4
        /*0040*/ 	.byte	0x02, 0x4a
	.zero		1
	.zero		1


	//----- nvinfo : EIATTR_SYSCALL_OFFSETS
	.align		4
        /*0044*/ 	.byte	0x04, 0x46
        /*0046*/ 	.short	(.L_17 - .L_16)


	//   ....[0]....
.L_16:
        /*0048*/ 	.word	0x00004d80


	//   ....[1]....
        /*004c*/ 	.word	0x00004e10


	//----- nvinfo : EIATTR_EXIT_INSTR_OFFSETS
	.align		4
.L_17:
        /*0050*/ 	.byte	0x04, 0x1c
        /*0052*/ 	.short	(.L_19 - .L_18)


	//   ....[0]....
.L_18:
        /*0054*/ 	.word	0x00004d90


	//   ....[1]....
        /*0058*/ 	.word	0x00004e20


	//----- nvinfo : EIATTR_CRS_STACK_SIZE
	.align		4
.L_19:
        /*005c*/ 	.byte	0x04, 0x1e
        /*005e*/ 	.short	(.L_21 - .L_20)
.L_20:
        /*0060*/ 	.word	0x00000000


	//----- nvinfo : EIATTR_CBANK_PARAM_SIZE
	.align		4
.L_21:
        /*0064*/ 	.byte	0x03, 0x19
        /*0066*/ 	.short	0x000c


	//----- nvinfo : EIATTR_PARAM_CBANK
	.align		4
        /*0068*/ 	.byte	0x04, 0x0a
        /*006a*/ 	.short	(.L_23 - .L_22)
	.align		4
.L_22:
        /*006c*/ 	.word	index@(.nv.constant0._Z13solve_sudokusPii)
        /*0070*/ 	.short	0x0380
        /*0072*/ 	.short	0x000c


	//----- nvinfo : EIATTR_SW_WAR
	.align		4
.L_23:
        /*0074*/ 	.byte	0x04, 0x36
        /*0076*/ 	.short	(.L_25 - .L_24)
.L_24:
        /*0078*/ 	.word	0x00000008
.L_25:


//--------------------- .nv.callgraph             --------------------------
	.section	.nv.callgraph,"",@"SHT_CUDA_CALLGRAPH"
	.align	4
	.sectionentsize	8
	.align		4
        /*0000*/ 	.word	0x00000000
	.align		4
        /*0004*/ 	.word	0xffffffff
	.align		4
        /*0008*/ 	.word	index@(_Z13solve_sudokusPii)
	.align		4
        /*000c*/ 	.word	index@(vprintf)
	.align		4
        /*0010*/ 	.word	0x00000000
	.align		4
        /*0014*/ 	.word	0xfffffffe
	.align		4
        /*0018*/ 	.word	0x00000000
	.align		4
        /*001c*/ 	.word	0xfffffffd
	.align		4
        /*0020*/ 	.word	0x00000000
	.align		4
        /*0024*/ 	.word	0xfffffffc


//--------------------- .nv.constant4             --------------------------
	.section	.nv.constant4,"a",@progbits
	.align	8
	.align		8
.nv.constant4:
        /*0000*/ 	.dword	vprintf
	.align		8
        /*0008*/ 	.dword	$str
	.align		8
        /*0010*/ 	.dword	$str$1


//--------------------- .text._Z13solve_sudokusPii --------------------------
	.section	.text._Z13solve_sudokusPii,"ax",@progbits
	.align	128
        .global         _Z13solve_sudokusPii
        .type           _Z13solve_sudokusPii,@function
        .size           _Z13solve_sudokusPii,(.L_x_15 - _Z13solve_sudokusPii)
        .other          _Z13solve_sudokusPii,@"STO_CUDA_ENTRY STV_DEFAULT"
_Z13solve_sudokusPii:
.text._Z13solve_sudokusPii:
[----:B------:R-:W0:Y:S01]  /*0000*/  LDC R1, c[0x0][0x37c] ;  /* 0x0000df00ff017b82 */ /* 0x000e220000000800 */
[----:B------:R-:W1:Y:S01]  /*0010*/  S2R R12, SR_TID.X ;  /* 0x00000000000c7919 */ /* 0x000e620000002100 */
[----:B------:R-:W2:Y:S01]  /*0020*/  LDCU UR4, c[0x0][0x2f8] ;  /* 0x00005f00ff0477ac */ /* 0x000ea20008000800 */
[----:B0-----:R-:W-:Y:S01]  /*0030*/  VIADD R1, R1, 0xfffffff8 ;  /* 0xfffffff801017836 */ /* 0x001fe20000000000 */
[----:B------:R-:W0:Y:S01]  /*0040*/  S2R R0, SR_CTAID.X ;  /* 0x0000000000007919 */ /* 0x000e220000002500 */
[----:B------:R-:W3:Y:S01]  /*0050*/  LDCU UR5, c[0x0][0x2fc] ;  /* 0x00005f80ff0577ac */ /* 0x000ee20008000800 */
[----:B------:R-:W4:Y:S02]  /*0060*/  LDCU.64 UR36, c[0x0][0x358] ;  /* 0x00006b00ff2477ac */ /* 0x000f240008000a00 */
[----:B--2---:R-:W-:-:S05]  /*0070*/  IADD3 R6, P1, PT, R1, UR4, RZ ;  /* 0x0000000401067c10 */ /* 0x004fca000ff3e0ff */
[----:B---3--:R-:W-:Y:S01]  /*0080*/  IMAD.X R7, RZ, RZ, UR5, P1 ;  /* 0x00000005ff077e24 */ /* 0x008fe200088e06ff */
[----:B-1----:R-:W-:Y:S01]  /*0090*/  ISETP.NE.AND P0, PT, R12, RZ, PT ;  /* 0x000000ff0c00720c */ /* 0x002fe20003f05270 */
[----:B0-----:R-:W-:-:S12]  /*00a0*/  IMAD R5, R0, 0x51, RZ ;  /* 0x0000005100057824 */ /* 0x001fd800078e02ff */
[----:B------:R-:W0:Y:S01]  /*00b0*/  @!P0 S2R R3, SR_CgaCtaId ;  /* 0x0000000000038919 */ /* 0x000e220000008800 */
[----:B------:R-:W-:Y:S01]  /*00c0*/  @!P0 MOV R2, 0x400 ;  /* 0x0000040000028802 */ /* 0x000fe20000000f00 */
[----:B------:R-:W-:-:S03]  /*00d0*/  @!P0 IMAD.MOV.U32 R9, RZ, RZ, -0x1 ;  /* 0xffffffffff098424 */ /* 0x000fc600078e00ff */
[----:B0-----:R-:W-:Y:S02]  /*00e0*/  @!P0 LEA R4, R3, R2, 0x18 ;  /* 0x0000000203048211 */ /* 0x001fe400078ec0ff */
[----:B------:R-:W0:Y:S03]  /*00f0*/  LDC.64 R2, c[0x0][0x380] ;  /* 0x0000e000ff027b82 */ /* 0x000e260000000a00 */
[----:B------:R1:W-:Y:S01]  /*0100*/  @!P0 STS [R4+0x28c], R9 ;  /* 0x00028c0904008388 */ /* 0x0003e20000000800 */
[----:B0-----:R-:W-:-:S04]  /*0110*/  IMAD.WIDE.U32 R2, R5, 0x4, R2 ;  /* 0x0000000405027825 */ /* 0x001fc800078e0002 */
[----:B------:R-:W-:Y:S06]  /*0120*/  BAR.SYNC.DEFER_BLOCKING 0x0 ;  /* 0x0000000000007b1d */ /* 0x000fec0000010000 */
[----:B-1--4-:R-:W-:Y:S05]  /*0130*/  @P0 BRA `(.L_x_0) ;  /* 0x0000001400c40947 */ /* 0x012fea0003800000 */
[----:B------:R-:W2:Y:S02]  /*0140*/  LDG.E R4, desc[UR36][R2.64] ;  /* 0x0000002402047981 */ /* 0x000ea4000c1e1900 */
[----:B--2---:R-:W-:Y:S02]  /*0150*/  ISETP.NE.AND P1, PT, R4, RZ, PT ;  /* 0x000000ff0400720c */ /* 0x004fe40003f25270 */
[----:B------:R-:W-:-:S11]  /*0160*/  CS2R R4, SRZ ;  /* 0x0000000000047805 */ /* 0x000fd6000001ff00 */
[----:B------:R-:W-:Y:S05]  /*0170*/  @!P1 BRA `(.L_x_0) ;  /* 0x0000001400b49947 */ /* 0x000fea0003800000 */
[----:B------:R-:W2:Y:S02]  /*0180*/  LDG.E R5, desc[UR36][R2.64+0x4] ;  /* 0x0000042402057981 */ /* 0x000ea4000c1e1900 */
[----:B--2---:R-:W-:Y:S01]  /*0190*/  ISETP.NE.AND P1, PT, R5, RZ, PT ;  /* 0x000000ff0500720c */ /* 0x004fe20003f25270 */
[----:B------:R-:W-:-:S12]  /*01a0*/  IMAD.MOV.U32 R5, RZ, RZ, 0x1 ;  /* 0x00000001ff057424 */ /* 0x000fd800078e00ff */
[----:B------:R-:W-:Y:S05]  /*01b0*/  @!P1 BRA `(.L_x_0) ;  /* 0x0000001400a49947 */ /* 0x000fea0003800000 */
[----:B------:R-:W2:Y:S01]  /*01c0*/  LDG.E R4, desc[UR36][R2.64+0x8] ;  /* 0x0000082402047981 */ /* 0x000ea2000c1e1900 */
[----:B------:R-:W-:Y:S01]  /*01d0*/  IMAD.MOV.U32 R5, RZ, RZ, 0x2 ;  /* 0x00000002ff057424 */ /* 0x000fe200078e00ff */
[----:B--2---:R-:W-:Y:S01]  /*01e0*/  ISETP.NE.AND P1, PT, R4, RZ, PT ;  /* 0x000000ff0400720c */ /* 0x004fe20003f25270 */
[----:B------:R-:W-:-:S12]  /*01f0*/  IMAD.MOV.U32 R4, RZ, RZ, RZ ;  /* 0x000000ffff047224 */ /* 0x000fd800078e00ff */
[----:B------:R-:W-:Y:S05]  /*0200*/  @!P1 BRA `(.L_x_0) ;  /* 0x0000001400909947 */ /* 0x000fea0003800000 */
[----:B------:R-:W2:Y:S01]  /*0210*/  LDG.E R4, desc[UR36][R2.64+0xc] ;  /* 0x00000c2402047981 */ /* 0x000ea2000c1e1900 */
[----:B------:R-:W-:Y:S01]  /*0220*/  IMAD.MOV.U32 R5, RZ, RZ, 0x3 ;  /* 0x00000003ff057424 */ /* 0x000fe200078e00ff */
[----:B--2---:R-:W-:Y:S01]  /*0230*/  ISETP.NE.AND P1, PT, R4, RZ, PT ;  /* 0x000000ff0400720c */ /* 0x004fe20003f25270 */
[----:B------:R-:W-:-:S12]  /*0240*/  HFMA2 R4, -RZ, RZ, 0, 0 ;  /* 0x00000000ff047431 */ /* 0x000fd800000001ff */
        /* <DEDUP_REMOVED lines=9> */
[----:B------:R-:W-:-:S12]  /*02e0*/  IMAD.MOV.U32 R4, RZ, RZ, RZ ;  /* 0x000000ffff047224 */ /* 0x000fd800078e00ff */
[----:B------:R-:W-:Y:S05]  /*02f0*/  @!P1 BRA `(.L_x_0) ;  /* 0x0000001400549947 */ /* 0x000fea0003800000 */
[----:B------:R-:W2:Y:S01]  /*0300*/  LDG.E R4, desc[UR36][R2.64+0x18] ;  /* 0x0000182402047981 */ /* 0x000ea2000c1e1900 */
[----:B------:R-:W-:Y:S02]  /*0310*/  MOV R5, 0x6 ;  /* 0x0000000600057802 */ /* 0x000fe40000000f00 */
        /* <DEDUP_REMOVED lines=14> */
[----:B------:R-:W-:Y:S01]  /*0400*/  IMAD.MOV.U32 R5, RZ, RZ, RZ ;  /* 0x000000ffff057224 */ /* 0x000fe200078e00ff */
[----:B--2---:R-:W-:Y:S01]  /*0410*/  ISETP.NE.AND P1, PT, R4, RZ, PT ;  /* 0x000000ff0400720c */ /* 0x004fe20003f25270 */
[----:B------:R-:W-:-:S12]  /*0420*/  IMAD.MOV.U32 R4, RZ, RZ, 0x1 ;  /* 0x00000001ff047424 */ /* 0x000fd800078e00ff */
[----:B------:R-:W-:Y:S05]  /*0430*/  @!P1 BRA `(.L_x_0) ;  /* 0x0000001400049947 */ /* 0x000fea0003800000 */
[----:B------:R-:W2:Y:S01]  /*0440*/  LDG.E R4, desc[UR36][R2.64+0x28] ;  /* 0x0000282402047981 */ /* 0x000ea2000c1e1900 */
[----:B------:R-:W-:Y:S01]  /*0450*/  IMAD.MOV.U32 R5, RZ, RZ, 0x1 ;  /* 0x00000001ff057424 */ /* 0x000fe200078e00ff */
[----:B--2---:R-:W-:Y:S01]  /*0460*/  ISETP.NE.AND P1, PT, R4, RZ, PT ;  /* 0x000000ff0400720c */ /* 0x004fe20003f25270 */
[----:B------:R-:W-:-:S12]  /*0470*/  HFMA2 R4, -RZ, RZ, 0, 5.9604644775390625e-08 ;  /* 0x00000001ff047431 */ /* 0x000fd800000001ff */
        /* <DEDUP_REMOVED lines=17> */
[----:B--2---:R-:W-:Y:S02]  /*0590*/  ISETP.NE.AND P1, PT, R4, RZ, PT ;  /* 0x000000ff0400720c */ /* 0x004fe40003f25270 */
[----:B------:R-:W-:-:S11]  /*05a0*/  MOV R4, 0x1 ;  /* 0x0000000100047802 */ /* 0x000fd60000000f00 */
        /* <DEDUP_REMOVED lines=12> */
[----:B------:R-:W-:Y:S01]  /*0670*/  HFMA2 R5, -RZ, RZ, 0, 4.76837158203125e-07 ;  /* 0x00000008ff057431 */ /* 0x000fe200000001ff */
[----:B--2---:R-:W-:Y:S01]  /*0680*/  ISETP.NE.AND P1, PT, R4, RZ, PT ;  /* 0x000000ff0400720c */ /* 0x004fe20003f25270 */
[----:B------:R-:W-:-:S12]  /*0690*/  IMAD.MOV.U32 R4, RZ, RZ, 0x1 ;  /* 0x00000001ff047424 */ /* 0x000fd800078e00ff */
[----:B------:R-:W-:Y:S05]  /*06a0*/  @!P1 BRA `(.L_x_0) ;  /* 0x0000001000689947 */ /* 0x000fea0003800000 */
[----:B------:R-:W2:Y:S01]  /*06b0*/  LDG.E R4, desc[UR36][R2.64+0x48] ;  /* 0x0000482402047981 */ /* 0x000ea2000c1e1900 */
[----:B------:R-:W-:Y:S01]  /*06c0*/  IMAD.MOV.U32 R5, RZ, RZ, RZ ;  /* 0x000000ffff057224 */ /* 0x000fe200078e00ff */
[----:B--2---:R-:W-:Y:S01]  /*06d0*/  ISETP.NE.AND P1, PT, R4, RZ, PT ;  /* 0x000000ff0400720c */ /* 0x004fe20003f25270 */
[----:B------:R-:W-:-:S12]  /*06e0*/  IMAD.MOV.U32 R4, RZ, RZ, 0x2 ;  /* 0x00000002ff047424 */ /* 0x000fd800078e00ff */
        /* <DEDUP_REMOVED lines=30> */
[----:B------:R-:W-:Y:S01]  /*08d0*/  HFMA2 R5, -RZ, RZ, 0, 4.17232513427734375e-07 ;  /* 0x00000007ff057431 */ /* 0x000fe200000001ff */
        /* <DEDUP_REMOVED lines=36> */
[----:B------:R-:W-:Y:S01]  /*0b20*/  HFMA2 R5, -RZ, RZ, 0, 3.5762786865234375e-07 ;  /* 0x00000006ff057431 */ /* 0x000fe200000001ff */
        /* <DEDUP_REMOVED lines=14> */
[----:B------:R-:W-:Y:S02]  /*0c10*/  MOV R5, RZ ;  /* 0x000000ff00057202 */ /* 0x000fe40000000f00 */
        /* <DEDUP_REMOVED lines=22> */
[----:B------:R-:W-:-:S12]  /*0d80*/  HFMA2 R5, -RZ, RZ, 0, 2.98023223876953125e-07 ;  /* 0x00000005ff057431 */ /* 0x000fd800000001ff */
        /* <DEDUP_REMOVED lines=12> */
[----:B------:R-:W-:Y:S02]  /*0e50*/  MOV R5, 0x8 ;  /* 0x0000000800057802 */ /* 0x000fe40000000f00 */
        /* <DEDUP_REMOVED lines=22> */
[----:B------:R-:W-:-:S12]  /*0fc0*/  HFMA2 R5, -RZ, RZ, 0, 2.384185791015625e-07 ;  /* 0x00000004ff057431 */ /* 0x000fd800000001ff */
        /* <DEDUP_REMOVED lines=35> */
[----:B------:R-:W-:-:S12]  /*1200*/  HFMA2 R5, -RZ, RZ, 0, 1.78813934326171875e-07 ;  /* 0x00000003ff057431 */ /* 0x000fd800000001ff */
        /* <DEDUP_REMOVED lines=98> */
[----:B------:R-:W-:Y:S05]  /*1830*/  @P1 WARPSYNC.ALL ;  /* 0x0000000000001948 */ /* 0x000fea0003800000 */
[----:B------:R-:W-:Y:S06]  /*1840*/  @P1 BAR.SYNC.DEFER_BLOCKING 0x0 ;  /* 0x0000000000001b1d */ /* 0x000fec0000010000 */
.L_x_0:
[----:B------:R-:W-:Y:S05]  /*1850*/  WARPSYNC.ALL ;  /* 0x0000000000007948 */ /* 0x000fea0003800000 */
[----:B------:R-:W-:Y:S01]  /*1860*/  BAR.SYNC.DEFER_BLOCKING 0x0 ;  /* 0x0000000000007b1d */ /* 0x000fe20000010000 */
[----:B------:R-:W-:Y:S01]  /*1870*/  MOV R8, R4 ;  /* 0x0000000400087202 */ /* 0x000fe20000000f00 */
[----:B------:R-:W-:-:S04]  /*1880*/  IMAD.MOV.U32 R9, RZ, RZ, R5 ;  /* 0x000000ffff097224 */ /* 0x000fc800078e0005 */
[----:B------:R-:W-:Y:S05]  /*1890*/  @P0 BRA `(.L_x_1) ;  /* 0x0000001400d40947 */ /* 0x000fea0003800000 */
[----:B------:R-:W2:Y:S01]  /*18a0*/  LDG.E R8, desc[UR36][R2.64] ;  /* 0x0000002402087981 */ /* 0x000ea2000c1e1900 */
[----:B------:R-:W-:Y:S02]  /*18b0*/  PLOP3.LUT P1, PT, PT, PT, PT, 0x8, 0x80 ;  /* 0x000000000080781c */ /* 0x000fe40003f2e170 */
        /* <DEDUP_REMOVED lines=13> */
[----:B------:R-:W-:Y:S01]  /*1990*/  HFMA2 R9, -RZ, RZ, 0, 1.78813934326171875e-07 ;  /* 0x00000003ff097431 */ /* 0x000fe200000001ff */
        /* <DEDUP_REMOVED lines=29> */
[----:B------:R-:W-:Y:S01]  /*1b70*/  HFMA2 R9, -RZ, RZ, 0, 0 ;  /* 0x00000000ff097431 */ /* 0x000fe200000001ff */
        /* <DEDUP_REMOVED lines=68> */
[----:B------:R-:W-:-:S12]  /*1fc0*/  HFMA2 R8, -RZ, RZ, 0, 1.1920928955078125e-07 ;  /* 0x00000002ff087431 */ /* 0x000fd800000001ff */
        /* <DEDUP_REMOVED lines=32> */
[----:B------:R-:W-:-:S12]  /*21d0*/  HFMA2 R8, -RZ, RZ, 0, 1.78813934326171875e-07 ;  /* 0x00000003ff087431 */ /* 0x000fd800000001ff */
        /* <DEDUP_REMOVED lines=26> */
[----:B------:R-:W-:Y:S01]  /*2380*/  HFMA2 R9, -RZ, RZ, 0, 0 ;  /* 0x00000000ff097431 */ /* 0x000fe200000001ff */
        /* <DEDUP_REMOVED lines=77> */
[----:B------:R-:W-:-:S12]  /*2860*/  HFMA2 R8, -RZ, RZ, 0, 2.98023223876953125e-07 ;  /* 0x00000005ff087431 */ /* 0x000fd800000001ff */
        /* <DEDUP_REMOVED lines=38> */
[----:B------:R-:W-:-:S12]  /*2ad0*/  HFMA2 R8, -RZ, RZ, 0, 3.5762786865234375e-07 ;  /* 0x00000006ff087431 */ /* 0x000fd800000001ff */
        /* <DEDUP_REMOVED lines=37> */
[----:B------:R-:W-:-:S12]  /*2d30*/  HFMA2 R9, -RZ, RZ, 0, 4.76837158203125e-07 ;  /* 0x00000008ff097431 */ /* 0x000fd800000001ff */
        /* <DEDUP_REMOVED lines=39> */
[----:B------:R-:W-:Y:S01]  /*2fb0*/  @P2 BAR.SYNC.DEFER_BLOCKING 0x0 ;  /* 0x0000000000002b1d */ /* 0x000fe20000010000 */
[----:B------:R-:W-:Y:S01]  /*2fc0*/  @P2 PLOP3.LUT P1, PT, PT, PT, PT, 0x80, 0x8 ;  /* 0x000000000008281c */ /* 0x000fe20003f2f070 */
[----:B------:R-:W-:Y:S01]  /*2fd0*/  @P2 IMAD.MOV.U32 R9, RZ, RZ, R5 ;  /* 0x000000ffff092224 */ /* 0x000fe200078e0005 */
[----:B------:R-:W-:-:S11]  /*2fe0*/  @P2 MOV R8, R4 ;  /* 0x0000000400082202 */ /* 0x000fd60000000f00 */
.L_x_1:
[----:B------:R-:W-:Y:S01]  /*2ff0*/  ISETP.EQ.AND P2, PT, R12, RZ, PT ;  /* 0x000000ff0c00720c */ /* 0x000fe20003f42270 */
[----:B------:R-:W-:Y:S05]  /*3000*/  WARPSYNC.ALL ;  /* 0x0000000000007948 */ /* 0x000fea0003800000 */
[----:B------:R-:W-:Y:S07]  /*3010*/  BAR.SYNC.DEFER_BLOCKING 0x0 ;  /* 0x0000000000007b1d */ /* 0x000fee0000010000 */
[----:B------:R-:W-:Y:S05]  /*3020*/  @P1 BRA P2, `(.L_x_2) ;  /* 0x0000001c00381947 */ /* 0x000fea0001000000 */
[----:B------:R-:W-:Y:S05]  /*3030*/  @P0 BRA `(.L_x_3) ;  /* 0x00000000002c0947 */ /* 0x000fea0003800000 */
[----:B------:R-:W0:Y:S01]  /*3040*/  S2UR UR5, SR_CgaCtaId ;  /* 0x00000000000579c3 */ /* 0x000e220000008800 */
[----:B------:R-:W-:Y:S02]  /*3050*/  UMOV UR4, 0x400 ;  /* 0x0000040000047882 */ /* 0x000fe40000000000 */
[----:B0-----:R-:W-:Y:S02]  /*3060*/  ULEA UR6, UR5, UR4, 0x18 ;  /* 0x0000000405067291 */ /* 0x001fe4000f8ec0ff */
[----:B------:R-:W-:-:S04]  /*3070*/  UIADD3 UR4, UPT, UPT, UR4, 0x4, URZ ;  /* 0x0000000404047890 */ /* 0x000fc8000fffe0ff */
[----:B------:R-:W-:-:S03]  /*3080*/  ULEA UR4, UR5, UR4, 0x18 ;  /* 0x0000000405047291 */ /* 0x000fc6000f8ec0ff */
[----:B------:R-:W0:Y:S02]  /*3090*/  LDS R4, [UR6+0x28c] ;  /* 0x00028c06ff047984 */ /* 0x000e240008000800 */
[C---:B0-----:R-:W-:Y:S01]  /*30a0*/  VIADD R5, R4.reuse, 0x1 ;  /* 0x0000000104057836 */ /* 0x041fe20000000000 */
[----:B------:R-:W-:-:S04]  /*30b0*/  LEA R4, R4, UR4, 0x3 ;  /* 0x0000000404047c11 */ /* 0x000fc8000f8e18ff */
[----:B------:R0:W-:Y:S04]  /*30c0*/  STS [UR6+0x28c], R5 ;  /* 0x00028c05ff007988 */ /* 0x0001e80008000806 */
[----:B------:R0:W-:Y:S04]  /*30d0*/  STS [R4+0x8], R8 ;  /* 0x0000080804007388 */ /* 0x0001e80000000800 */
[----:B------:R0:W-:Y:S02]  /*30e0*/  STS [R4+0xc], R9 ;  /* 0x00000c0904007388 */ /* 0x0001e40000000800 */
.L_x_3:
[----:B------:R-:W-:Y:S05]  /*30f0*/  WARPSYNC.ALL ;  /* 0x0000000000007948 */ /* 0x000fea0003800000 */
[----:B------:R-:W-:Y:S08]  /*3100*/  BAR.SYNC.DEFER_BLOCKING 0x0 ;  /* 0x0000000000007b1d */ /* 0x000ff00000010000 */
[----:B------:R-:W-:Y:S01]  /*3110*/  BAR.SYNC.DEFER_BLOCKING 0x0 ;  /* 0x0000000000007b1d */ /* 0x000fe20000010000 */
[----:B------:R-:W-:-:S07]  /*3120*/  ISETP.EQ.AND P1, PT, R12, RZ, PT ;  /* 0x000000ff0c00720c */ /* 0x000fce0003f22270 */
[----:B------:R-:W1:Y:S01]  /*3130*/  S2UR UR5, SR_CgaCtaId ;  /* 0x00000000000579c3 */ /* 0x000e620000008800 */
[----:B------:R-:W-:Y:S02]  /*3140*/  UMOV UR4, 0x400 ;  /* 0x0000040000047882 */ /* 0x000fe40000000000 */
[----:B-1----:R-:W-:Y:S02]  /*3150*/  ULEA UR6, UR5, UR4, 0x18 ;  /* 0x0000000405067291 */ /* 0x002fe4000f8ec0ff */
[----:B------:R-:W-:-:S04]  /*3160*/  UIADD3 UR4, UPT, UPT, UR4, 0x4, URZ ;  /* 0x0000000404047890 */ /* 0x000fc8000fffe0ff */
[----:B------:R-:W-:-:S03]  /*3170*/  ULEA UR38, UR5, UR4, 0x18 ;  /* 0x0000000405267291 */ /* 0x000fc6000f8ec0ff */
[----:B0-----:R-:W0:Y:S02]  /*3180*/  LDS R4, [UR6+0x28c] ;  /* 0x00028c06ff047984 */ /* 0x001e240008000800 */
[----:B0-----:R-:W-:-:S13]  /*3190*/  ISETP.GE.AND P0, PT, R4, RZ, PT ;  /* 0x000000ff0400720c */ /* 0x001fda0003f06270 */
[----:B------:R-:W-:Y:S05]  /*31a0*/  @!P0 BRA P1, `(.L_x_4) ;  /* 0x0000001800fc8947 */ /* 0x000fea0000800000 */
.L_x_11:
[----:B------:R-:W-:-:S13]  /*31b0*/  ISETP.NE.AND P0, PT, R12, RZ, PT ;  /* 0x000000ff0c00720c */ /* 0x000fda0003f05270 */
[----:B--2---:R-:W-:Y:S05]  /*31c0*/  @P0 BRA `(.L_x_5) ;  /* 0x00000018008c0947 */ /* 0x004fea0003800000 */
[----:B------:R-:W-:-:S05]  /*31d0*/  LEA R10, R4, UR38, 0x3 ;  /* 0x00000026040a7c11 */ /* 0x000fca000f8e18ff */
[----:B------:R-:W0:Y:S04]  /*31e0*/  LDS R4, [R10] ;  /* 0x000000000a047984 */ /* 0x000e280000000800 */
[----:B------:R-:W1:Y:S01]  /*31f0*/  LDS R5, [R10+0x4] ;  /* 0x000004000a057984 */ /* 0x000e620000000800 */
[----:B0-----:R-:W-:-:S04]  /*3200*/  IMAD R8, R4, 0x9, RZ ;  /* 0x0000000904087824 */ /* 0x001fc800078e02ff */
[----:B-1----:R-:W-:-:S04]  /*3210*/  IMAD.IADD R5, R5, 0x1, R8 ;  /* 0x0000000105057824 */ /* 0x002fc800078e0208 */
[----:B------:R-:W-:-:S05]  /*3220*/  IMAD.WIDE R4, R5, 0x4, R2 ;  /* 0x0000000405047825 */ /* 0x000fca00078e0202 */
[----:B------:R-:W2:Y:S01]  /*3230*/  LDG.E R11, desc[UR36][R4.64] ;  /* 0x00000024040b7981 */ /* 0x000ea2000c1e1900 */
[----:B------:R-:W-:Y:S01]  /*3240*/  IMAD.WIDE R8, R8, 0x4, R2 ;  /* 0x0000000408087825 */ /* 0x000fe200078e0202 */
[----:B--2---:R-:W-:-:S07]  /*3250*/  VIMNMX R14, PT, PT, R11, 0x9, !PT ;  /* 0x000000090b0e7848 */ /* 0x004fce0007fe0100 */
.L_x_9:
[----:B------:R-:W-:Y:S01]  /*3260*/  ISETP.NE.AND P0, PT, R11, R14, PT ;  /* 0x0000000e0b00720c */ /* 0x000fe20003f05270 */
[----:B------:R-:W-:-:S12]  /*3270*/  YIELD ;  /* 0x0000000000007946 */ /* 0x000fd80003800000 */
[----:B------:R-:W-:Y:S05]  /*3280*/  @!P0 BRA `(.L_x_6) ;  /* 0x0000001800408947 */ /* 0x000fea0003800000 */
[----:B------:R-:W-:Y:S05]  /*3290*/  WARPSYNC.ALL ;  /* 0x0000000000007948 */ /* 0x000fea0003800000 */
[----:B------:R-:W-:Y:S01]  /*32a0*/  VIADD R11, R11, 0x1 ;  /* 0x000000010b0b7836 */ /* 0x000fe20000000000 */
[----:B------:R-:W0:Y:S08]  /*32b0*/  S2UR UR5, SR_CgaCtaId ;  /* 0x00000000000579c3 */ /* 0x000e300000008800 */
[----:B------:R-:W-:Y:S06]  /*32c0*/  BAR.SYNC.DEFER_BLOCKING 0x0 ;  /* 0x0000000000007b1d */ /* 0x000fec0000010000 */
[----:B------:R-:W-:-:S02]  /*32d0*/  UMOV UR4, 0x400 ;  /* 0x0000040000047882 */ /* 0x000fc40000000000 */
[----:B0-----:R-:W-:-:S09]  /*32e0*/  ULEA UR4, UR5, UR4, 0x18 ;  /* 0x0000000405047291 */ /* 0x001fd2000f8ec0ff */
[----:B------:R-:W-:Y:S01]  /*32f0*/  STS.U8 [UR4], RZ ;  /* 0x000000ffff007988 */ /* 0x000fe20008000004 */
[----:B------:R-:W-:Y:S06]  /*3300*/  BAR.SYNC.DEFER_BLOCKING 0x0 ;  /* 0x0000000000007b1d */ /* 0x000fec0000010000 */
[----:B------:R-:W2:Y:S01]  /*3310*/  LDG.E R10, desc[UR36][R8.64] ;  /* 0x00000024080a7981 */ /* 0x000ea2000c1e1900 */
[----:B------:R-:W-:Y:S01]  /*3320*/  BSSY.RECONVERGENT B0, `(.L_x_7) ;  /* 0x0000005000007945 */ /* 0x000fe20003800200 */
[----:B--2---:R-:W-:-:S13]  /*3330*/  ISETP.NE.AND P0, PT, R10, R11, PT ;  /* 0x0000000b0a00720c */ /* 0x004fda0003f05270 */
[----:B------:R-:W-:Y:S05]  /*3340*/  @P0 BRA `(.L_x_8) ;  /* 0x0000000000080947 */ /* 0x000fea0003800000 */
[----:B------:R-:W-:-:S05]  /*3350*/  IMAD.MOV.U32 R10, RZ, RZ, 0x1 ;  /* 0x00000001ff0a7424 */ /* 0x000fca00078e00ff */
[----:B------:R0:W-:Y:S02]  /*3360*/  ATOMS.EXCH RZ, [UR4], R10 ;  /* 0x0000000affff798c */ /* 0x0001e4000c000004 */
.L_x_8:
[----:B------:R-:W-:Y:S05]  /*3370*/  BSYNC.RECONVERGENT B0 ;  /* 0x0000000000007941 */ /* 0x000fea0003800200 */
.L_x_7:
[----:B------:R-:W-:Y:S06]  /*3380*/  BAR.SYNC.DEFER_BLOCKING 0x0 ;  /* 0x0000000000007b1d */ /* 0x000fec0000010000 */
[----:B0-----:R-:W0:Y:S02]  /*3390*/  LDS.U8 R10, [UR4] ;  /* 0x00000004ff0a7984 */ /* 0x001e240008000000 */
[----:B------:R-:W-:Y:S08]  /*33a0*/  BAR.SYNC.DEFER_BLOCKING 0x0 ;  /* 0x0000000000007b1d */ /* 0x000ff00000010000 */
[----:B------:R-:W-:Y:S01]  /*33b0*/  BAR.SYNC.DEFER_BLOCKING 0x0 ;  /* 0x0000000000007b1d */ /* 0x000fe20000010000 */
[----:B0-----:R-:W-:-:S13]  /*33c0*/  ISETP.NE.AND P0, PT, R10, RZ, PT ;  /* 0x000000ff0a00720c */ /* 0x001fda0003f05270 */
[----:B------:R-:W-:Y:S05]  /*33d0*/  @P0 BRA `(.L_x_9) ;  /* 0xfffffffc00a00947 */ /* 0x000fea000383ffff */
[----:B------:R0:W-:Y:S04]  /*33e0*/  STG.E desc[UR36][R4.64], R11 ;  /* 0x0000000b04007986 */ /* 0x0001e8000c101924 */
[----:B------:R-:W2:Y:S02]  /*33f0*/  LDG.E R8, desc[UR36][R2.64] ;  /* 0x0000002402087981 */ /* 0x000ea4000c1e1900 */
[----:B--2---:R-:W-:Y:S02]  /*3400*/  ISETP.NE.AND P0, PT, R8, RZ, PT ;  /* 0x000000ff0800720c */ /* 0x004fe40003f05270 */
[----:B------:R-:W-:-:S11]  /*3410*/  CS2R R8, SRZ ;  /* 0x0000000000087805 */ /* 0x000fd6000001ff00 */
[----:B0-----:R-:W-:Y:S05]  /*3420*/  @!P0 BRA `(.L_x_10) ;  /* 0x0000001400bc8947 */ /* 0x001fea0003800000 */
[----:B------:R-:W2:Y:S01]  /*3430*/  LDG.E R4, desc[UR36][R2.64+0x4] ;  /* 0x0000042402047981 */ /* 0x000ea2000c1e1900 */
[----:B------:R-:W-:Y:S01]  /*3440*/  HFMA2 R9, -RZ, RZ, 0, 5.9604644775390625e-08 ;  /* 0x00000001ff097431 */ /* 0x000fe200000001ff */
[----:B--2---:R-:W-:-:S13]  /*3450*/  ISETP.NE.AND P0, PT, R4, RZ, PT ;  /* 0x000000ff0400720c */ /* 0x004fda0003f05270 */
[----:B------:R-:W-:Y:S05]  /*3460*/  @!P0 BRA `(.L_x_10) ;  /* 0x0000001400ac8947 */ /* 0x000fea0003800000 */
[----:B------:R-:W2:Y:S01]  /*3470*/  LDG.E R4, desc[UR36][R2.64+0x8] ;  /* 0x0000082402047981 */ /* 0x000ea2000c1e1900 */
[----:B------:R-:W-:Y:S02]  /*3480*/  IMAD.MOV.U32 R8, RZ, RZ, RZ ;  /* 0x000000ffff087224 */ /* 0x000fe400078e00ff */
[----:B------:R-:W-:Y:S01]  /*3490*/  IMAD.MOV.U32 R9, RZ, RZ, 0x2 ;  /* 0x00000002ff097424 */ /* 0x000fe200078e00ff */
        /* <DEDUP_REMOVED lines=8> */
[----:B------:R-:W-:Y:S01]  /*3520*/  IMAD.MOV.U32 R8, RZ, RZ, RZ ;  /* 0x000000ffff087224 */ /* 0x000fe200078e00ff */
[----:B------:R-:W-:Y:S02]  /*3530*/  MOV R9, 0x4 ;  /* 0x0000000400097802 */ /* 0x000fe40000000f00 */
        /* <DEDUP_REMOVED lines=13> */
[----:B------:R-:W-:Y:S02]  /*3610*/  HFMA2 R9, -RZ, RZ, 0, 4.17232513427734375e-07 ;  /* 0x00000007ff097431 */ /* 0x000fe400000001ff */
[----:B------:R-:W-:Y:S01]  /*3620*/  IMAD.MOV.U32 R8, RZ, RZ, RZ ;  /* 0x000000ffff087224 */ /* 0x000fe200078e00ff */
        /* <DEDUP_REMOVED lines=8> */
[----:B------:R-:W-:Y:S02]  /*36b0*/  IMAD.MOV.U32 R8, RZ, RZ, 0x1 ;  /* 0x00000001ff087424 */ /* 0x000fe400078e00ff */
[----:B------:R-:W-:Y:S01]  /*36c0*/  IMAD.MOV.U32 R9, RZ, RZ, RZ ;  /* 0x000000ffff097224 */ /* 0x000fe200078e00ff */
[----:B--2---:R-:W-:-:S13]  /*36d0*/  ISETP.NE.AND P0, PT, R4, RZ, PT ;  /* 0x000000ff0400720c */ /* 0x004fda0003f05270 */
[----:B------:R-:W-:Y:S05]  /*36e0*/  @!P0 BRA `(.L_x_10) ;  /* 0x00000014000c8947 */ /* 0x000fea0003800000 */
[----:B------:R-:W2:Y:S01]  /*36f0*/  LDG.E R4, desc[UR36][R2.64+0x28] ;  /* 0x0000282402047981 */ /* 0x000ea2000c1e1900 */
[----:B------:R-:W-:Y:S01]  /*3700*/  IMAD.MOV.U32 R8, RZ, RZ, 0x1 ;  /* 0x00000001ff087424 */ /* 0x000fe200078e00ff */
[----:B------:R-:W-:Y:S02]  /*3710*/  MOV R9, 0x1 ;  /* 0x0000000100097802 */ /* 0x000fe40000000f00 */
[----:B--2---:R-:W-:-:S13]  /*3720*/  ISETP.NE.AND P0, PT, R4, RZ, PT ;  /* 0x000000ff0400720c */ /* 0x004fda0003f05270 */
[----:B------:R-:W-:Y:S05]  /*3730*/  @!P0 BRA `(.L_x_10) ;  /* 0x0000001000f88947 */ /* 0x000fea0003800000 */
[----:B------:R-:W2:Y:S01]  /*3740*/  LDG.E R4, desc[UR36][R2.64+0x2c] ;  /* 0x00002c2402047981 */ /* 0x000ea2000c1e1900 */
[----:B------:R-:W-:Y:S01]  /*3750*/  IMAD.MOV.U32 R9, RZ, RZ, 0x2 ;  /* 0x00000002ff097424 */ /* 0x000fe200078e00ff */
[----:B--2---:R-:W-:-:S13]  /*3760*/  ISETP.NE.AND P0, PT, R4, RZ, PT ;  /* 0x000000ff0400720c */ /* 0x004fda0003f05270 */
[----:B------:R-:W-:Y:S05]  /*3770*/  @!P0 BRA `(.L_x_10) ;  /* 0x0000001000e88947 */ /* 0x000fea0003800000 */
[----:B------:R-:W2:Y:S01]  /*3780*/  LDG.E R4, desc[UR36][R2.64+0x30] ;  /* 0x0000302402047981 */ /* 0x000ea2000c1e1900 */
[----:B------:R-:W-:Y:S02]  /*3790*/  IMAD.MOV.U32 R8, RZ, RZ, 0x1 ;  /* 0x00000001ff087424 */ /* 0x000fe400078e00ff */
        /* <DEDUP_REMOVED lines=9> */
[----:B------:R-:W-:Y:S02]  /*3830*/  HFMA2 R8, -RZ, RZ, 0, 5.9604644775390625e-08 ;  /* 0x00000001ff087431 */ /* 0x000fe400000001ff */
        /* <DEDUP_REMOVED lines=14> */
[----:B------:R-:W-:Y:S01]  /*3920*/  MOV R8, 0x1 ;  /* 0x0000000100087802 */ /* 0x000fe20000000f00 */
        /* <DEDUP_REMOVED lines=10> */
[----:B--2---:R-:W-:-:S13]  /*39d0*/  ISETP.NE.AND P0, PT, R4, RZ, PT ;  /* 0x000000ff0400720c */ /* 0x004fda0003f05270 */
[----:B------:R-:W-:Y:S05]  /*39e0*/  @!P0 BRA `(.L_x_10) ;  /* 0x00000010004c8947 */ /* 0x000fea0003800000 */
[----:B------:R-:W2:Y:S01]  /*39f0*/  LDG.E R4, desc[UR36][R2.64+0x50] ;  /* 0x0000502402047981 */ /* 0x000ea2000c1e1900 */
[----:B------:R-:W-:Y:S02]  /*3a00*/  HFMA2 R9, -RZ, RZ, 0, 1.1920928955078125e-07 ;  /* 0x00000002ff097431 */ /* 0x000fe400000001ff */
[----:B------:R-:W-:Y:S01]  /*3a10*/  IMAD.MOV.U32 R8, RZ, RZ, 0x2 ;  /* 0x00000002ff087424 */ /* 0x000fe200078e00ff */
        /* <DEDUP_REMOVED lines=32> */
[----:B------:R-:W-:Y:S02]  /*3c20*/  HFMA2 R8, -RZ, RZ, 0, 1.78813934326171875e-07 ;  /* 0x00000003ff087431 */ /* 0x000fe400000001ff */
        /* <DEDUP_REMOVED lines=17> */
[----:B------:R-:W-:Y:S02]  /*3d40*/  MOV R9, 0x4 ;  /* 0x0000000400097802 */ /* 0x000fe40000000f00 */
        /* <DEDUP_REMOVED lines=13> */
[----:B------:R-:W-:Y:S02]  /*3e20*/  HFMA2 R9, -RZ, RZ, 0, 4.17232513427734375e-07 ;  /* 0x00000007ff097431 */ /* 0x000fe400000001ff */
        /* <DEDUP_REMOVED lines=35> */
[----:B------:R-:W-:Y:S02]  /*4060*/  HFMA2 R9, -RZ, RZ, 0, 3.5762786865234375e-07 ;  /* 0x00000006ff097431 */ /* 0x000fe400000001ff */
        /* <DEDUP_REMOVED lines=15> */
[----:B------:R-:W-:Y:S02]  /*4160*/  MOV R9, RZ ;  /* 0x000000ff00097202 */ /* 0x000fe40000000f00 */
        /* <DEDUP_REMOVED lines=19> */
[----:B------:R-:W-:Y:S02]  /*42a0*/  HFMA2 R9, -RZ, RZ, 0, 2.98023223876953125e-07 ;  /* 0x00000005ff097431 */ /* 0x000fe400000001ff */
        /* <DEDUP_REMOVED lines=39> */
[----:B------:R-:W-:Y:S01]  /*4520*/  HFMA2 R9, -RZ, RZ, 0, 2.98023223876953125e-07 ;  /* 0x00000005ff097431 */ /* 0x000fe200000001ff */
        /* <DEDUP_REMOVED lines=80> */
[----:B------:R-:W-:Y:S01]  /*4a30*/  HFMA2 R9, -RZ, RZ, 0, 3.5762786865234375e-07 ;  /* 0x00000006ff097431 */ /* 0x000fe200000001ff */
[----:B--2---:R-:W-:-:S13]  /*4a40*/  ISETP.NE.AND P0, PT, R4, RZ, PT ;  /* 0x000000ff0400720c */ /* 0x004fda0003f05270 */
[----:B------:R-:W-:Y:S05]  /*4a50*/  @!P0 BRA `(.L_x_10) ;  /* 0x0000000000308947 */ /* 0x000fea0003800000 */
[----:B------:R-:W2:Y:S01]  /*4a60*/  LDG.E R4, desc[UR36][R2.64+0x13c] ;  /* 0x00013c2402047981 */ /* 0x000ea2000c1e1900 */
[----:B------:R-:W-:Y:S01]  /*4a70*/  IMAD.MOV.U32 R9, RZ, RZ, 0x7 ;  /* 0x00000007ff097424 */ /* 0x000fe200078e00ff */
[----:B--2---:R-:W-:-:S13]  /*4a80*/  ISETP.NE.AND P0, PT, R4, RZ, PT ;  /* 0x000000ff0400720c */ /* 0x004fda0003f05270 */
[----:B------:R-:W-:Y:S05]  /*4a90*/  @!P0 BRA `(.L_x_10) ;  /* 0x0000000000208947 */ /* 0x000fea0003800000 */
[----:B------:R-:W2:Y:S02]  /*4aa0*/  LDG.E R4, desc[UR36][R2.64+0x140] ;  /* 0x0001402402047981 */ /* 0x000ea4000c1e1900 */
[----:B--2---:R-:W-:-:S13]  /*4ab0*/  ISETP.NE.AND P0, PT, R4, RZ, PT ;  /* 0x000000ff0400720c */ /* 0x004fda0003f05270 */
[----:B------:R-:W-:Y:S01]  /*4ac0*/  @P0 IMAD.MOV.U32 R4, RZ, RZ, -0x3e7 ;  /* 0xfffffc19ff040424 */ /* 0x000fe200078e00ff */
[----:B------:R-:W-:Y:S06]  /*4ad0*/  @P0 BAR.SYNC.DEFER_BLOCKING 0x0 ;  /* 0x0000000000000b1d */ /* 0x000fec0000010000 */
[----:B------:R0:W-:Y:S01]  /*4ae0*/  @P0 STS [UR4+0x28c], R4 ;  /* 0x00028c04ff000988 */ /* 0x0001e20008000804 */
[----:B------:R-:W-:Y:S05]  /*4af0*/  @P0 BRA `(.L_x_5) ;  /* 0x0000000000400947 */ /* 0x000fea0003800000 */
[----:B------:R-:W-:Y:S02]  /*4b00*/  IMAD.MOV.U32 R8, RZ, RZ, 0x8 ;  /* 0x00000008ff087424 */ /* 0x000fe400078e00ff */
[----:B------:R-:W-:-:S07]  /*4b10*/  IMAD.MOV.U32 R9, RZ, RZ, 0x8 ;  /* 0x00000008ff097424 */ /* 0x000fce00078e00ff */
.L_x_10:
[----:B0-----:R-:W0:Y:S02]  /*4b20*/  LDS R4, [UR4+0x28c] ;  /* 0x00028c04ff047984 */ /* 0x001e240008000800 */
[C---:B0-----:R-:W-:Y:S01]  /*4b30*/  VIADD R5, R4.reuse, 0x1 ;  /* 0x0000000104057836 */ /* 0x041fe20000000000 */
[----:B------:R-:W-:-:S04]  /*4b40*/  LEA R4, R4, UR38, 0x3 ;  /* 0x0000002604047c11 */ /* 0x000fc8000f8e18ff */
[----:B------:R1:W-:Y:S04]  /*4b50*/  STS [UR4+0x28c], R5 ;  /* 0x00028c05ff007988 */ /* 0x0003e80008000804 */
[----:B------:R1:W-:Y:S04]  /*4b60*/  STS [R4+0x8], R8 ;  /* 0x0000080804007388 */ /* 0x0003e80000000800 */
[----:B------:R1:W-:Y:S01]  /*4b70*/  STS [R4+0xc], R9 ;  /* 0x00000c0904007388 */ /* 0x0003e20000000800 */
[----:B------:R-:W-:Y:S05]  /*4b80*/  BRA `(.L_x_5) ;  /* 0x00000000001c7947 */ /* 0x000fea0003800000 */
.L_x_6:
[----:B------:R-:W0:Y:S01]  /*4b90*/  S2UR UR6, SR_CgaCtaId ;  /* 0x00000000000679c3 */ /* 0x000e220000008800 */
[----:B------:R-:W-:Y:S01]  /*4ba0*/  UMOV UR5, 0x400 ;  /* 0x0000040000057882 */ /* 0x000fe20000000000 */
[----:B------:R-:W-:Y:S01]  /*4bb0*/  STG.E desc[UR36][R4.64], RZ ;  /* 0x000000ff04007986 */ /* 0x000fe2000c101924 */
[----:B0-----:R-:W-:-:S09]  /*4bc0*/  ULEA UR5, UR6, UR5, 0x18 ;  /* 0x0000000506057291 */ /* 0x001fd2000f8ec0ff */
[----:B------:R-:W0:Y:S02]  /*4bd0*/  LDS R8, [UR5+0x28c] ;  /* 0x00028c05ff087984 */ /* 0x000e240008000800 */
[----:B0-----:R-:W-:-:S05]  /*4be0*/  IADD3 R8, PT, PT, R8, -0x1, RZ ;  /* 0xffffffff08087810 */ /* 0x001fca0007ffe0ff */
[----:B------:R2:W-:Y:S02]  /*4bf0*/  STS [UR5+0x28c], R8 ;  /* 0x00028c08ff007988 */ /* 0x0005e40008000805 */
.L_x_5:
[----:B------:R-:W-:Y:S05]  /*4c00*/  WARPSYNC.ALL ;  /* 0x0000000000007948 */ /* 0x000fea0003800000 */
[----:B------:R-:W3:Y:S08]  /*4c10*/  S2UR UR6, SR_CgaCtaId ;  /* 0x00000000000679c3 */ /* 0x000ef00000008800 */
[----:B------:R-:W-:Y:S01]  /*4c20*/  BAR.SYNC.DEFER_BLOCKING 0x0 ;  /* 0x0000000000007b1d */ /* 0x000fe20000010000 */
[----:B------:R-:W-:-:S05]  /*4c30*/  ISETP.EQ.AND P1, PT, R12, RZ, PT ;  /* 0x000000ff0c00720c */ /* 0x000fca0003f22270 */
[----:B------:R-:W-:Y:S02]  /*4c40*/  UMOV UR5, 0x400 ;  /* 0x0000040000057882 */ /* 0x000fe40000000000 */
[----:B---3--:R-:W-:-:S09]  /*4c50*/  ULEA UR39, UR6, UR5, 0x18 ;  /* 0x0000000506277291 */ /* 0x008fd2000f8ec0ff */
[----:B01----:R-:W0:Y:S02]  /*4c60*/  LDS R4, [UR39+0x28c] ;  /* 0x00028c27ff047984 */ /* 0x003e240008000800 */
[----:B0-----:R-:W-:-:S13]  /*4c70*/  ISETP.NE.AND P0, PT, R4, -0x3e7, PT ;  /* 0xfffffc190400780c */ /* 0x001fda0003f05270 */
[----:B------:R-:W-:Y:S05]  /*4c80*/  @!P0 BRA P1, `(.L_x_2) ;  /* 0x0000000000208947 */ /* 0x000fea0000800000 */
[----:B------:R-:W-:Y:S05]  /*4c90*/  WARPSYNC.ALL ;  /* 0x0000000000007948 */ /* 0x000fea0003800000 */
[----:B------:R-:W-:Y:S08]  /*4ca0*/  BAR.SYNC.DEFER_BLOCKING 0x0 ;  /* 0x0000000000007b1d */ /* 0x000ff00000010000 */
[----:B------:R-:W-:Y:S06]  /*4cb0*/  BAR.SYNC.DEFER_BLOCKING 0x0 ;  /* 0x0000000000007b1d */ /* 0x000fec0000010000 */
[----:B------:R-:W0:Y:S02]  /*4cc0*/  LDS R4, [UR39+0x28c] ;  /* 0x00028c27ff047984 */ /* 0x000e240008000800 */
[----:B0-----:R-:W-:-:S04]  /*4cd0*/  ISETP.GE.AND P0, PT, R4, RZ, PT ;  /* 0x000000ff0400720c */ /* 0x001fc80003f06270 */
[----:B------:R-:W-:-:S13]  /*4ce0*/  ISETP.EQ.AND P0, PT, R12, RZ, !P0 ;  /* 0x000000ff0c00720c */ /* 0x000fda0004702270 */
[----:B------:R-:W-:Y:S05]  /*4cf0*/  @!P0 BRA `(.L_x_11) ;  /* 0xffffffe4002c8947 */ /* 0x000fea000383ffff */
[----:B------:R-:W-:Y:S05]  /*4d00*/  BRA `(.L_x_4) ;  /* 0x0000000000247947 */ /* 0x000fea0003800000 */
.L_x_2:
[----:B------:R-:W-:Y:S01]  /*4d10*/  MOV R2, 0x0 ;  /* 0x0000000000027802 */ /* 0x000fe20000000f00 */
[----:B------:R0:W-:Y:S01]  /*4d20*/  STL [R1], R0 ;  /* 0x0000000001007387 */ /* 0x0001e20000100800 */
[----:B------:R-:W1:Y:S04]  /*4d30*/  LDCU.64 UR4, c[0x4][0x8] ;  /* 0x01000100ff0477ac */ /* 0x000e680008000a00 */
[----:B------:R-:W3:Y:S01]  /*4d40*/  LDC.64 R2, c[0x4][R2] ;  /* 0x0100000002027b82 */ /* 0x000ee20000000a00 */
[----:B-1----:R-:W-:Y:S02]  /*4d50*/  IMAD.U32 R4, RZ, RZ, UR4 ;  /* 0x00000004ff047e24 */ /* 0x002fe4000f8e00ff */
[----:B0-----:R-:W-:-:S07]  /*4d60*/  IMAD.U32 R5, RZ, RZ, UR5 ;  /* 0x00000005ff057e24 */ /* 0x001fce000f8e00ff */
[----:B------:R-:W-:-:S07]  /*4d70*/  LEPC R20, `(.L_x_12) ;  /* 0x000000001014794e */ /* 0x000fce0000000000 */
[----:B--23--:R-:W-:Y:S05]  /*4d80*/  CALL.ABS.NOINC R2 ;  /* 0x0000000002007343 */ /* 0x00cfea0003c00000 */
.L_x_12:
[----:B------:R-:W-:Y:S05]  /*4d90*/  EXIT ;  /* 0x000000000000794d */ /* 0x000fea0003800000 */
.L_x_4:
        /* <DEDUP_REMOVED lines=8> */
.L_x_13:
[----:B------:R-:W-:Y:S05]  /*4e20*/  EXIT ;  /* 0x000000000000794d */ /* 0x000fea0003800000 */
.L_x_14:
[----:B------:R-:W-:-:S00]  /*4e30*/  BRA `(.L_x_14) ;  /* 0xfffffffc00fc7947 */ /* 0x000fc0000383ffff */
[----:B------:R-:W-:-:S00]  /*4e40*/  NOP ;  /* 0x0000000000007918 */ /* 0x000fc00000000000 */
        /* <DEDUP_REMOVED lines=11> */
.L_x_15:


//--------------------- .nv.global.init           --------------------------
	.section	.nv.global.init,"aw",@progbits
.nv.global.init:
	.type		$str$1,@object
	.size		$str$1,($str - $str$1)
$str$1:
        /*0000*/ 	.byte	0x50, 0x75, 0x7a, 0x7a, 0x6c, 0x65, 0x20, 0x25, 0x64, 0x20, 0x69, 0x73, 0x20, 0x75, 0x6e, 0x73
        /*0010*/ 	.byte	0x6f, 0x6c, 0x76, 0x61, 0x62, 0x6c, 0x65, 0x2e, 0x0a, 0x00
	.type		$str,@object
	.size		$str,(.L_0 - $str)
$str:
        /*001a*/ 	.byte	0x50, 0x75, 0x7a, 0x7a, 0x6c, 0x65, 0x20, 0x25, 0x64, 0x20, 0x73, 0x6f, 0x6c, 0x76, 0x65, 0x64
        /*002a*/ 	.byte	0x20, 0x73, 0x75, 0x63, 0x63, 0x65, 0x73, 0x73, 0x66, 0x75, 0x6c, 0x6c, 0x79, 0x2e, 0x0a, 0x00
.L_0:


//--------------------- .nv.shared._Z13solve_sudokusPii --------------------------
	.section	.nv.shared._Z13solve_sudokusPii,"aw",@nobits
	.sectionflags	@""
	.align	4
.nv.shared._Z13solve_sudokusPii:
	.zero		1680


//--------------------- .nv.shared.reserved.0     --------------------------
	.section	.nv.shared.reserved.0,"aw",@nobits
	.weak		__nv_reservedSMEM_offset_0_alias
	.size		__nv_reservedSMEM_offset_0_alias, 0, 64
	.other		__nv_reservedSMEM_offset_0_alias,@"STO_CUDA_RESERVED_SHARED STV_DEFAULT"
__nv_reservedSMEM_offset_0_alias:
	.zero		0
	.zero		64


//--------------------- .nv.constant0._Z13solve_sudokusPii --------------------------
	.section	.nv.constant0._Z13solve_sudokusPii,"a",@progbits
	.sectionflags	@""
	.align	4
.nv.constant0._Z13solve_sudokusPii:
	.zero		908


//--------------------- SYMBOLS --------------------------

	.type		.nv.reservedSmem.offset0,@object
	.size		.nv.reservedSmem.offset0,0x4
	.type		.nv.reservedSmem.cap,@object
	.size		.nv.reservedSmem.cap,0x4
	.type		vprintf,@function
